//
// Generated by NVIDIA NVVM Compiler
//
// Compiler Build ID: CL-36424714
// Cuda compilation tools, release 13.0, V13.0.88
// Based on NVVM 20.0.0
//

.version 9.0
.target sm_100
.address_size 64

	// .globl	_Z10getminimumPjS_
.global .align 4 .b8 precalc_xorwow_matrix[102400];
.global .align 4 .b8 precalc_xorwow_offset_matrix[102400];
.global .align 4 .b8 mrg32k3aM1[2304];
.global .align 4 .b8 mrg32k3aM2[2304];
.global .align 4 .b8 mrg32k3aM1SubSeq[2016];
.global .align 4 .b8 mrg32k3aM2SubSeq[2016];
.global .align 4 .b8 mrg32k3aM1Seq[2304];
.global .align 4 .b8 mrg32k3aM2Seq[2304];
.const .align 8 .b8 __cr_lgamma_table[72];

.visible .entry _Z10getminimumPjS_(
	.param .u64 .ptr .align 1 _Z10getminimumPjS__param_0,
	.param .u64 .ptr .align 1 _Z10getminimumPjS__param_1
)
{
	.reg .b32 	%r<7>;
	.reg .b64 	%rd<7>;

	ld.param.u64 	%rd1, [_Z10getminimumPjS__param_0];
	ld.param.u64 	%rd2, [_Z10getminimumPjS__param_1];
	cvta.to.global.u64 	%rd3, %rd2;
	cvta.to.global.u64 	%rd4, %rd1;
	mov.u32 	%r1, %tid.x;
	mov.u32 	%r2, %ntid.y;
	mov.u32 	%r3, %tid.y;
	mad.lo.s32 	%r4, %r1, %r2, %r3;
	mul.wide.u32 	%rd5, %r4, 4;
	add.s64 	%rd6, %rd4, %rd5;
	ld.global.u32 	%r5, [%rd6];
	atom.global.min.u32 	%r6, [%rd3], %r5;
	ret;

}
	// .globl	_Z20generateRandomMatrixPjfi
.visible .entry _Z20generateRandomMatrixPjfi(
	.param .u64 .ptr .align 1 _Z20generateRandomMatrixPjfi_param_0,
	.param .f32 _Z20generateRandomMatrixPjfi_param_1,
	.param .u32 _Z20generateRandomMatrixPjfi_param_2
)
{
	.reg .b32 	%r<27>;
	.reg .b64 	%rd<6>;

	ld.param.u64 	%rd2, [_Z20generateRandomMatrixPjfi_param_0];
	// begin inline asm
	mov.u64 	%rd1, %clock64;
	// end inline asm
	cvt.u32.u64 	%r1, %rd1;
	xor.b32  	%r2, %r1, -1429050551;
	mul.lo.s32 	%r3, %r2, 1099087573;
	{ .reg .b32 tmp; mov.b64 {tmp, %r4}, %rd1; }
	xor.b32  	%r5, %r4, -136515619;
	add.s32 	%r6, %r3, 123456789;
	add.s32 	%r7, %r3, 5783321;
	cvta.to.global.u64 	%rd3, %rd2;
	mov.u32 	%r8, %tid.x;
	mov.u32 	%r9, %ntid.y;
	mov.u32 	%r10, %tid.y;
	mad.lo.s32 	%r11, %r8, %r9, %r10;
	shr.u32 	%r12, %r6, 2;
	xor.b32  	%r13, %r12, %r6;
	shl.b32 	%r14, %r7, 4;
	shl.b32 	%r15, %r13, 1;
	xor.b32  	%r16, %r14, %r15;
	xor.b32  	%r17, %r16, %r7;
	xor.b32  	%r18, %r17, %r13;
	mad.lo.s32 	%r19, %r5, -1703105765, %r3;
	add.s32 	%r20, %r19, %r18;
	add.s32 	%r21, %r20, 6977678;
	mul.hi.u32 	%r22, %r21, 1374389535;
	shr.u32 	%r23, %r22, 5;
	mul.lo.s32 	%r24, %r23, 100;
	sub.s32 	%r25, %r21, %r24;
	add.s32 	%r26, %r25, %r11;
	mul.wide.u32 	%rd4, %r11, 4;
	add.s64 	%rd5, %rd3, %rd4;
	st.global.u32 	[%rd5], %r26;
	ret;

}
	// .globl	_Z7makeMaxPj
.visible .entry _Z7makeMaxPj(
	.param .u64 .ptr .align 1 _Z7makeMaxPj_param_0
)
{
	.reg .b32 	%r<2>;
	.reg .b64 	%rd<3>;

	ld.param.u64 	%rd1, [_Z7makeMaxPj_param_0];
	cvta.to.global.u64 	%rd2, %rd1;
	mov.b32 	%r1, 2147483647;
	st.global.u32 	[%rd2], %r1;
	ret;

}
	// .globl	_Z6squarePjS_j
.visible .entry _Z6squarePjS_j(
	.param .u64 .ptr .align 1 _Z6squarePjS_j_param_0,
	.param .u64 .ptr .align 1 _Z6squarePjS_j_param_1,
	.param .u32 _Z6squarePjS_j_param_2
)
{
	.reg .pred 	%p<10>;
	.reg .b32 	%r<146>;
	.reg .b64 	%rd<68>;

	ld.param.u64 	%rd4, [_Z6squarePjS_j_param_0];
	ld.param.u32 	%r53, [_Z6squarePjS_j_param_2];
	cvta.to.global.u64 	%rd1, %rd4;
	setp.eq.s32 	%p1, %r53, 0;
	@%p1 bra 	$L__BB3_14;
	mov.u32 	%r55, %tid.y;
	mov.u32 	%r56, %ntid.y;
	mov.u32 	%r57, %tid.x;
	mad.lo.s32 	%r58, %r57, %r56, %r55;
	mul.lo.s32 	%r1, %r53, %r58;
	and.b32  	%r2, %r53, 7;
	and.b32  	%r3, %r53, 3;
	and.b32  	%r4, %r53, -8;
	and.b32  	%r5, %r53, 1;
	neg.s32 	%r6, %r4;
	shl.b32 	%r7, %r53, 3;
	mul.lo.s32 	%r8, %r53, 5;
	mul.lo.s32 	%r9, %r53, 7;
	mov.b32 	%r128, 0;
$L__BB3_2:
	ld.param.u64 	%rd67, [_Z6squarePjS_j_param_1];
	add.s32 	%r60, %r53, -1;
	setp.lt.u32 	%p2, %r60, 7;
	add.s32 	%r61, %r128, %r1;
	cvta.to.global.u64 	%rd5, %rd67;
	mul.wide.u32 	%rd6, %r61, 4;
	add.s64 	%rd2, %rd5, %rd6;
	ld.global.u32 	%r140, [%rd2];
	mov.b32 	%r143, 0;
	@%p2 bra 	$L__BB3_5;
	add.s32 	%r129, %r1, 3;
	add.s32 	%r137, %r53, %r128;
	shl.b32 	%r62, %r53, 1;
	add.s32 	%r136, %r62, %r128;
	mad.lo.s32 	%r135, %r53, 3, %r128;
	shl.b32 	%r63, %r53, 2;
	add.s32 	%r134, %r63, %r128;
	add.s32 	%r133, %r8, %r128;
	mad.lo.s32 	%r132, %r53, 6, %r128;
	add.s32 	%r131, %r9, %r128;
	mov.u32 	%r130, %r128;
	mov.u32 	%r138, %r6;
$L__BB3_4:
	.pragma "nounroll";
	add.s32 	%r64, %r129, -3;
	mul.wide.u32 	%rd7, %r64, 4;
	add.s64 	%rd8, %rd1, %rd7;
	ld.global.u32 	%r65, [%rd8];
	mul.wide.u32 	%rd9, %r130, 4;
	add.s64 	%rd10, %rd1, %rd9;
	ld.global.u32 	%r66, [%rd10];
	mad.lo.s32 	%r67, %r66, %r65, %r140;
	st.global.u32 	[%rd2], %r67;
	add.s32 	%r68, %r129, -2;
	mul.wide.u32 	%rd11, %r68, 4;
	add.s64 	%rd12, %rd1, %rd11;
	ld.global.u32 	%r69, [%rd12];
	mul.wide.u32 	%rd13, %r137, 4;
	add.s64 	%rd14, %rd1, %rd13;
	ld.global.u32 	%r70, [%rd14];
	mad.lo.s32 	%r71, %r70, %r69, %r67;
	st.global.u32 	[%rd2], %r71;
	add.s32 	%r72, %r129, -1;
	mul.wide.u32 	%rd15, %r72, 4;
	add.s64 	%rd16, %rd1, %rd15;
	ld.global.u32 	%r73, [%rd16];
	mul.wide.u32 	%rd17, %r136, 4;
	add.s64 	%rd18, %rd1, %rd17;
	ld.global.u32 	%r74, [%rd18];
	mad.lo.s32 	%r75, %r74, %r73, %r71;
	st.global.u32 	[%rd2], %r75;
	add.s32 	%r76, %r129, 4;
	mul.wide.u32 	%rd19, %r129, 4;
	add.s64 	%rd20, %rd1, %rd19;
	ld.global.u32 	%r77, [%rd20];
	mul.wide.u32 	%rd21, %r135, 4;
	add.s64 	%rd22, %rd1, %rd21;
	ld.global.u32 	%r78, [%rd22];
	mad.lo.s32 	%r79, %r78, %r77, %r75;
	st.global.u32 	[%rd2], %r79;
	add.s32 	%r80, %r129, 1;
	mul.wide.u32 	%rd23, %r80, 4;
	add.s64 	%rd24, %rd1, %rd23;
	ld.global.u32 	%r81, [%rd24];
	mul.wide.u32 	%rd25, %r134, 4;
	add.s64 	%rd26, %rd1, %rd25;
	ld.global.u32 	%r82, [%rd26];
	mad.lo.s32 	%r83, %r82, %r81, %r79;
	st.global.u32 	[%rd2], %r83;
	add.s32 	%r84, %r129, 2;
	mul.wide.u32 	%rd27, %r84, 4;
	add.s64 	%rd28, %rd1, %rd27;
	ld.global.u32 	%r85, [%rd28];
	mul.wide.u32 	%rd29, %r133, 4;
	add.s64 	%rd30, %rd1, %rd29;
	ld.global.u32 	%r86, [%rd30];
	mad.lo.s32 	%r87, %r86, %r85, %r83;
	st.global.u32 	[%rd2], %r87;
	add.s32 	%r88, %r129, 3;
	mul.wide.u32 	%rd31, %r88, 4;
	add.s64 	%rd32, %rd1, %rd31;
	ld.global.u32 	%r89, [%rd32];
	mul.wide.u32 	%rd33, %r132, 4;
	add.s64 	%rd34, %rd1, %rd33;
	ld.global.u32 	%r90, [%rd34];
	mad.lo.s32 	%r91, %r90, %r89, %r87;
	st.global.u32 	[%rd2], %r91;
	mul.wide.u32 	%rd35, %r76, 4;
	add.s64 	%rd36, %rd1, %rd35;
	ld.global.u32 	%r92, [%rd36];
	mul.wide.u32 	%rd37, %r131, 4;
	add.s64 	%rd38, %rd1, %rd37;
	ld.global.u32 	%r93, [%rd38];
	mad.lo.s32 	%r140, %r93, %r92, %r91;
	st.global.u32 	[%rd2], %r140;
	add.s32 	%r138, %r138, 8;
	add.s32 	%r137, %r137, %r7;
	add.s32 	%r136, %r136, %r7;
	add.s32 	%r135, %r135, %r7;
	add.s32 	%r134, %r134, %r7;
	add.s32 	%r133, %r133, %r7;
	add.s32 	%r132, %r132, %r7;
	add.s32 	%r131, %r131, %r7;
	add.s32 	%r130, %r130, %r7;
	add.s32 	%r129, %r129, 8;
	setp.ne.s32 	%p3, %r138, 0;
	mov.u32 	%r143, %r4;
	@%p3 bra 	$L__BB3_4;
$L__BB3_5:
	setp.eq.s32 	%p4, %r2, 0;
	@%p4 bra 	$L__BB3_13;
	add.s32 	%r94, %r2, -1;
	setp.lt.u32 	%p5, %r94, 3;
	@%p5 bra 	$L__BB3_8;
	add.s32 	%r95, %r143, %r1;
	mul.wide.u32 	%rd39, %r95, 4;
	add.s64 	%rd40, %rd1, %rd39;
	ld.global.u32 	%r96, [%rd40];
	mad.lo.s32 	%r97, %r143, %r53, %r128;
	mul.wide.u32 	%rd41, %r97, 4;
	add.s64 	%rd42, %rd1, %rd41;
	ld.global.u32 	%r98, [%rd42];
	mad.lo.s32 	%r99, %r98, %r96, %r140;
	st.global.u32 	[%rd2], %r99;
	add.s32 	%r100, %r95, 1;
	mul.wide.u32 	%rd43, %r100, 4;
	add.s64 	%rd44, %rd1, %rd43;
	ld.global.u32 	%r101, [%rd44];
	add.s32 	%r102, %r97, %r53;
	mul.wide.u32 	%rd45, %r102, 4;
	add.s64 	%rd46, %rd1, %rd45;
	ld.global.u32 	%r103, [%rd46];
	mad.lo.s32 	%r104, %r103, %r101, %r99;
	st.global.u32 	[%rd2], %r104;
	add.s32 	%r105, %r95, 2;
	mul.wide.u32 	%rd47, %r105, 4;
	add.s64 	%rd48, %rd1, %rd47;
	ld.global.u32 	%r106, [%rd48];
	add.s32 	%r107, %r102, %r53;
	mul.wide.u32 	%rd49, %r107, 4;
	add.s64 	%rd50, %rd1, %rd49;
	ld.global.u32 	%r108, [%rd50];
	mad.lo.s32 	%r109, %r108, %r106, %r104;
	st.global.u32 	[%rd2], %r109;
	add.s32 	%r110, %r95, 3;
	mul.wide.u32 	%rd51, %r110, 4;
	add.s64 	%rd52, %rd1, %rd51;
	ld.global.u32 	%r111, [%rd52];
	add.s32 	%r112, %r107, %r53;
	mul.wide.u32 	%rd53, %r112, 4;
	add.s64 	%rd54, %rd1, %rd53;
	ld.global.u32 	%r113, [%rd54];
	mad.lo.s32 	%r140, %r113, %r111, %r109;
	st.global.u32 	[%rd2], %r140;
	add.s32 	%r143, %r143, 4;
$L__BB3_8:
	setp.eq.s32 	%p6, %r3, 0;
	@%p6 bra 	$L__BB3_13;
	setp.eq.s32 	%p7, %r3, 1;
	@%p7 bra 	$L__BB3_11;
	add.s32 	%r114, %r143, %r1;
	mul.wide.u32 	%rd55, %r114, 4;
	add.s64 	%rd56, %rd1, %rd55;
	ld.global.u32 	%r115, [%rd56];
	mad.lo.s32 	%r116, %r143, %r53, %r128;
	mul.wide.u32 	%rd57, %r116, 4;
	add.s64 	%rd58, %rd1, %rd57;
	ld.global.u32 	%r117, [%rd58];
	mad.lo.s32 	%r118, %r117, %r115, %r140;
	st.global.u32 	[%rd2], %r118;
	add.s32 	%r119, %r114, 1;
	mul.wide.u32 	%rd59, %r119, 4;
	add.s64 	%rd60, %rd1, %rd59;
	ld.global.u32 	%r120, [%rd60];
	add.s32 	%r121, %r116, %r53;
	mul.wide.u32 	%rd61, %r121, 4;
	add.s64 	%rd62, %rd1, %rd61;
	ld.global.u32 	%r122, [%rd62];
	mad.lo.s32 	%r140, %r122, %r120, %r118;
	st.global.u32 	[%rd2], %r140;
	add.s32 	%r143, %r143, 2;
$L__BB3_11:
	setp.eq.s32 	%p8, %r5, 0;
	@%p8 bra 	$L__BB3_13;
	add.s32 	%r123, %r143, %r1;
	mul.wide.u32 	%rd63, %r123, 4;
	add.s64 	%rd64, %rd1, %rd63;
	ld.global.u32 	%r124, [%rd64];
	mad.lo.s32 	%r125, %r143, %r53, %r128;
	mul.wide.u32 	%rd65, %r125, 4;
	add.s64 	%rd66, %rd1, %rd65;
	ld.global.u32 	%r126, [%rd66];
	mad.lo.s32 	%r127, %r126, %r124, %r140;
	st.global.u32 	[%rd2], %r127;
$L__BB3_13:
	add.s32 	%r128, %r128, 1;
	setp.ne.s32 	%p9, %r128, %r53;
	@%p9 bra 	$L__BB3_2;
$L__BB3_14:
	ret;

}
	// .globl	_Z16initializeResultPjj
.visible .entry _Z16initializeResultPjj(
	.param .u64 .ptr .align 1 _Z16initializeResultPjj_param_0,
	.param .u32 _Z16initializeResultPjj_param_1
)
{
	.reg .pred 	%p<10>;
	.reg .b32 	%r<27>;
	.reg .b64 	%rd<16>;

	ld.param.u64 	%rd8, [_Z16initializeResultPjj_param_0];
	ld.param.u32 	%r16, [_Z16initializeResultPjj_param_1];
	cvta.to.global.u64 	%rd1, %rd8;
	setp.eq.s32 	%p1, %r16, 0;
	@%p1 bra 	$L__BB4_13;
	and.b32  	%r1, %r16, 15;
	setp.lt.u32 	%p2, %r16, 16;
	mov.b32 	%r24, 0;
	@%p2 bra 	$L__BB4_4;
	and.b32  	%r24, %r16, -16;
	neg.s32 	%r22, %r24;
	add.s64 	%rd14, %rd1, 32;
$L__BB4_3:
	.pragma "nounroll";
	mov.b32 	%r18, 0;
	st.global.u32 	[%rd14+-32], %r18;
	st.global.u32 	[%rd14+-28], %r18;
	st.global.u32 	[%rd14+-24], %r18;
	st.global.u32 	[%rd14+-20], %r18;
	st.global.u32 	[%rd14+-16], %r18;
	st.global.u32 	[%rd14+-12], %r18;
	st.global.u32 	[%rd14+-8], %r18;
	st.global.u32 	[%rd14+-4], %r18;
	st.global.u32 	[%rd14], %r18;
	st.global.u32 	[%rd14+4], %r18;
	st.global.u32 	[%rd14+8], %r18;
	st.global.u32 	[%rd14+12], %r18;
	st.global.u32 	[%rd14+16], %r18;
	st.global.u32 	[%rd14+20], %r18;
	st.global.u32 	[%rd14+24], %r18;
	st.global.u32 	[%rd14+28], %r18;
	add.s32 	%r22, %r22, 16;
	add.s64 	%rd14, %rd14, 64;
	setp.ne.s32 	%p3, %r22, 0;
	@%p3 bra 	$L__BB4_3;
$L__BB4_4:
	setp.eq.s32 	%p4, %r1, 0;
	@%p4 bra 	$L__BB4_13;
	and.b32  	%r7, %r16, 7;
	setp.lt.u32 	%p5, %r1, 8;
	@%p5 bra 	$L__BB4_7;
	mul.wide.u32 	%rd9, %r24, 4;
	add.s64 	%rd10, %rd1, %rd9;
	mov.b32 	%r19, 0;
	st.global.u32 	[%rd10], %r19;
	st.global.u32 	[%rd10+4], %r19;
	st.global.u32 	[%rd10+8], %r19;
	st.global.u32 	[%rd10+12], %r19;
	st.global.u32 	[%rd10+16], %r19;
	st.global.u32 	[%rd10+20], %r19;
	st.global.u32 	[%rd10+24], %r19;
	st.global.u32 	[%rd10+28], %r19;
	add.s32 	%r24, %r24, 8;
$L__BB4_7:
	setp.eq.s32 	%p6, %r7, 0;
	@%p6 bra 	$L__BB4_13;
	and.b32  	%r10, %r16, 3;
	setp.lt.u32 	%p7, %r7, 4;
	@%p7 bra 	$L__BB4_10;
	mul.wide.u32 	%rd11, %r24, 4;
	add.s64 	%rd12, %rd1, %rd11;
	mov.b32 	%r20, 0;
	st.global.u32 	[%rd12], %r20;
	st.global.u32 	[%rd12+4], %r20;
	st.global.u32 	[%rd12+8], %r20;
	st.global.u32 	[%rd12+12], %r20;
	add.s32 	%r24, %r24, 4;
$L__BB4_10:
	setp.eq.s32 	%p8, %r10, 0;
	@%p8 bra 	$L__BB4_13;
	mul.wide.u32 	%rd13, %r24, 4;
	add.s64 	%rd15, %rd1, %rd13;
	neg.s32 	%r26, %r10;
$L__BB4_12:
	.pragma "nounroll";
	mov.b32 	%r21, 0;
	st.global.u32 	[%rd15], %r21;
	add.s64 	%rd15, %rd15, 4;
	add.s32 	%r26, %r26, 1;
	setp.ne.s32 	%p9, %r26, 0;
	@%p9 bra 	$L__BB4_12;
$L__BB4_13:
	ret;

}


// ===== COMPILED SASS (sm_100) =====

	.target	sm_100

	.elftype	@"ET_EXEC"


//--------------------- .note.nv.tkinfo           --------------------------
	.section	.note.nv.tkinfo,"",@"SHT_NOTE"
	.sectionflags	@"SHF_NOTE_NV_TKINFO"
	.tkinfo
        /*0018*/ 	.word	0x00000002
        /*0030*/ 	.string	""
        /*0030*/ 	.string	"ptxas"
        /*0030*/ 	.string	"Cuda compilation tools, release 13.0, V13.0.88"
        /*0030*/ 	.string	"Build cuda_13.0.r13.0/compiler.36424714_0"
        /*0030*/ 	.string	"-arch sm_100 -m 64 "



//--------------------- .note.nv.cuinfo           --------------------------
	.section	.note.nv.cuinfo,"",@"SHT_NOTE"
	.sectionflags	@"SHF_NOTE_NV_CUINFO"
        /*0018*/ 	.short	0x0002
        /*001a*/ 	.short	0x0064
        /*001c*/ 	.short	0x0082
	.zero		2


//--------------------- .nv.info                  --------------------------
	.section	.nv.info,"",@"SHT_CUDA_INFO"
	.align	4


	//----- nvinfo : EIATTR_REGCOUNT
	.align		4
        /*0000*/ 	.byte	0x04, 0x2f
        /*0002*/ 	.short	(.L_10 - .L_9)
	.align		4
.L_9:
        /*0004*/ 	.word	index@(_Z10getminimumPjS_)
        /*0008*/ 	.word	0x0000000a


	//----- nvinfo : EIATTR_FRAME_SIZE
	.align		4
.L_10:
        /*000c*/ 	.byte	0x04, 0x11
        /*000e*/ 	.short	(.L_12 - .L_11)
	.align		4
.L_11:
        /*0010*/ 	.word	index@(_Z10getminimumPjS_)
        /*0014*/ 	.word	0x00000000


	//----- nvinfo : EIATTR_REGCOUNT
	.align		4
.L_12:
        /*0018*/ 	.byte	0x04, 0x2f
        /*001a*/ 	.short	(.L_14 - .L_13)
	.align		4
.L_13:
        /*001c*/ 	.word	index@(_Z20generateRandomMatrixPjfi)
        /*0020*/ 	.word	0x0000000c


	//----- nvinfo : EIATTR_FRAME_SIZE
	.align		4
.L_14:
        /*0024*/ 	.byte	0x04, 0x11
        /*0026*/ 	.short	(.L_16 - .L_15)
	.align		4
.L_15:
        /*0028*/ 	.word	index@(_Z20generateRandomMatrixPjfi)
        /*002c*/ 	.word	0x00000000


	//----- nvinfo : EIATTR_REGCOUNT
	.align		4
.L_16:
        /*0030*/ 	.byte	0x04, 0x2f
        /*0032*/ 	.short	(.L_18 - .L_17)
	.align		4
.L_17:
        /*0034*/ 	.word	index@(_Z7makeMaxPj)
        /*0038*/ 	.word	0x00000008


	//----- nvinfo : EIATTR_FRAME_SIZE
	.align		4
.L_18:
        /*003c*/ 	.byte	0x04, 0x11
        /*003e*/ 	.short	(.L_20 - .L_19)
	.align		4
.L_19:
        /*0040*/ 	.word	index@(_Z7makeMaxPj)
        /*0044*/ 	.word	0x00000000


	//----- nvinfo : EIATTR_REGCOUNT
	.align		4
.L_20:
        /*0048*/ 	.byte	0x04, 0x2f
        /*004a*/ 	.short	(.L_22 - .L_21)
	.align		4
.L_21:
        /*004c*/ 	.word	index@(_Z6squarePjS_j)
        /*0050*/ 	.word	0x00000020


	//----- nvinfo : EIATTR_FRAME_SIZE
	.align		4
.L_22:
        /*0054*/ 	.byte	0x04, 0x11
        /*0056*/ 	.short	(.L_24 - .L_23)
	.align		4
.L_23:
        /*0058*/ 	.word	index@(_Z6squarePjS_j)
        /*005c*/ 	.word	0x00000000


	//----- nvinfo : EIATTR_REGCOUNT
	.align		4
.L_24:
        /*0060*/ 	.byte	0x04, 0x2f
        /*0062*/ 	.short	(.L_26 - .L_25)
	.align		4
.L_25:
        /*0064*/ 	.word	index@(_Z16initializeResultPjj)
        /*0068*/ 	.word	0x0000000a


	//----- nvinfo : EIATTR_FRAME_SIZE
	.align		4
.L_26:
        /*006c*/ 	.byte	0x04, 0x11
        /*006e*/ 	.short	(.L_28 - .L_27)
	.align		4
.L_27:
        /*0070*/ 	.word	index@(_Z16initializeResultPjj)
        /*0074*/ 	.word	0x00000000


	//----- nvinfo : EIATTR_MIN_STACK_SIZE
	.align		4
.L_28:
        /*0078*/ 	.byte	0x04, 0x12
        /*007a*/ 	.short	(.L_30 - .L_29)
	.align		4
.L_29:
        /*007c*/ 	.word	index@(_Z16initializeResultPjj)
        /*0080*/ 	.word	0x00000000


	//----- nvinfo : EIATTR_MIN_STACK_SIZE
	.align		4
.L_30:
        /*0084*/ 	.byte	0x04, 0x12
        /*0086*/ 	.short	(.L_32 - .L_31)
	.align		4
.L_31:
        /*0088*/ 	.word	index@(_Z6squarePjS_j)
        /*008c*/ 	.word	0x00000000


	//----- nvinfo : EIATTR_MIN_STACK_SIZE
	.align		4
.L_32:
        /*0090*/ 	.byte	0x04, 0x12
        /*0092*/ 	.short	(.L_34 - .L_33)
	.align		4
.L_33:
        /*0094*/ 	.word	index@(_Z7makeMaxPj)
        /*0098*/ 	.word	0x00000000


	//----- nvinfo : EIATTR_MIN_STACK_SIZE
	.align		4
.L_34:
        /*009c*/ 	.byte	0x04, 0x12
        /*009e*/ 	.short	(.L_36 - .L_35)
	.align		4
.L_35:
        /*00a0*/ 	.word	index@(_Z20generateRandomMatrixPjfi)
        /*00a4*/ 	.word	0x00000000


	//----- nvinfo : EIATTR_MIN_STACK_SIZE
	.align		4
.L_36:
        /*00a8*/ 	.byte	0x04, 0x12
        /*00aa*/ 	.short	(.L_38 - .L_37)
	.align		4
.L_37:
        /*00ac*/ 	.word	index@(_Z10getminimumPjS_)
        /*00b0*/ 	.word	0x00000000
.L_38:


//--------------------- .nv.compat                --------------------------
	.section	.nv.compat,"",@"SHT_CUDA_COMPAT_INFO"
	.align	4
        /*0000*/ 	.byte	0x02, 0x09, 0x00, 0x00, 0x02, 0x02, 0x01, 0x00, 0x02, 0x05, 0x05, 0x00, 0x03, 0x07, 0x01, 0x01
        /*0010*/ 	.byte	0x02, 0x03, 0x00, 0x00, 0x02, 0x06, 0x01, 0x00, 0x04, 0x0b, 0x08, 0x00, 0x09, 0x00, 0x00, 0x00
        /*0020*/ 	.byte	0x00, 0x00, 0x00, 0x00


//--------------------- .nv.info._Z16initializeResultPjj --------------------------
	.section	.nv.info._Z16initializeResultPjj,"",@"SHT_CUDA_INFO"
	.sectionflags	@""
	.align	4


	//----- nvinfo : EIATTR_CUDA_API_VERSION
	.align		4
        /*0000*/ 	.byte	0x04, 0x37
        /*0002*/ 	.short	(.L_40 - .L_39)
.L_39:
        /*0004*/ 	.word	0x00000082


	//----- nvinfo : EIATTR_KPARAM_INFO
	.align		4
.L_40:
        /*0008*/ 	.byte	0x04, 0x17
        /*000a*/ 	.short	(.L_42 - .L_41)
.L_41:
        /*000c*/ 	.word	0x00000000
        /*0010*/ 	.short	0x0001
        /*0012*/ 	.short	0x0008
        /*0014*/ 	.byte	0x00, 0xf0, 0x11, 0x00


	//----- nvinfo : EIATTR_KPARAM_INFO
	.align		4
.L_42:
        /*0018*/ 	.byte	0x04, 0x17
        /*001a*/ 	.short	(.L_44 - .L_43)
.L_43:
        /*001c*/ 	.word	0x00000000
        /*0020*/ 	.short	0x0000
        /*0022*/ 	.short	0x0000
        /*0024*/ 	.byte	0x00, 0xf5, 0x21, 0x00


	//----- nvinfo : EIATTR_SPARSE_MMA_MASK
	.align		4
.L_44:
        /*0028*/ 	.byte	0x03, 0x50
        /*002a*/ 	.short	0x0000


	//----- nvinfo : EIATTR_MAXREG_COUNT
	.align		4
        /*002c*/ 	.byte	0x03, 0x1b
        /*002e*/ 	.short	0x00ff


	//----- nvinfo : EIATTR_MERCURY_ISA_VERSION
	.align		4
        /*0030*/ 	.byte	0x03, 0x5f
        /*0032*/ 	.short	0x0101


	//----- nvinfo : EIATTR_VRC_CTA_INIT_COUNT
	.align		4
        /*0034*/ 	.byte	0x02, 0x4a
	.zero		1
	.zero		1


	//----- nvinfo : EIATTR_EXIT_INSTR_OFFSETS
	.align		4
        /*0038*/ 	.byte	0x04, 0x1c
        /*003a*/ 	.short	(.L_46 - .L_45)


	//   ....[0]....
.L_45:
        /*003c*/ 	.word	0x00000030


	//   ....[1]....
        /*0040*/ 	.word	0x00000290


	//   ....[2]....
        /*0044*/ 	.word	0x00000390


	//   ....[3]....
        /*0048*/ 	.word	0x00000450


	//   ....[4]....
        /*004c*/ 	.word	0x000004f0


	//----- nvinfo : EIATTR_CBANK_PARAM_SIZE
	.align		4
.L_46:
        /*0050*/ 	.byte	0x03, 0x19
        /*0052*/ 	.short	0x000c


	//----- nvinfo : EIATTR_PARAM_CBANK
	.align		4
        /*0054*/ 	.byte	0x04, 0x0a
        /*0056*/ 	.short	(.L_48 - .L_47)
	.align		4
.L_47:
        /*0058*/ 	.word	index@(.nv.constant0._Z16initializeResultPjj)
        /*005c*/ 	.short	0x0380
        /*005e*/ 	.short	0x000c


	//----- nvinfo : EIATTR_SW_WAR
	.align		4
.L_48:
        /*0060*/ 	.byte	0x04, 0x36
        /*0062*/ 	.short	(.L_50 - .L_49)
.L_49:
        /*0064*/ 	.word	0x00000008
.L_50:


//--------------------- .nv.info._Z6squarePjS_j   --------------------------
	.section	.nv.info._Z6squarePjS_j,"",@"SHT_CUDA_INFO"
	.sectionflags	@""
	.align	4


	//----- nvinfo : EIATTR_CUDA_API_VERSION
	.align		4
        /*0000*/ 	.byte	0x04, 0x37
        /*0002*/ 	.short	(.L_52 - .L_51)
.L_51:
        /*0004*/ 	.word	0x00000082


	//----- nvinfo : EIATTR_KPARAM_INFO
	.align		4
.L_52:
        /*0008*/ 	.byte	0x04, 0x17
        /*000a*/ 	.short	(.L_54 - .L_53)
.L_53:
        /*000c*/ 	.word	0x00000000
        /*0010*/ 	.short	0x0002
        /*0012*/ 	.short	0x0010
        /*0014*/ 	.byte	0x00, 0xf0, 0x11, 0x00


	//----- nvinfo : EIATTR_KPARAM_INFO
	.align		4
.L_54:
        /*0018*/ 	.byte	0x04, 0x17
        /*001a*/ 	.short	(.L_56 - .L_55)
.L_55:
        /*001c*/ 	.word	0x00000000
        /*0020*/ 	.short	0x0001
        /*0022*/ 	.short	0x0008
        /*0024*/ 	.byte	0x00, 0xf5, 0x21, 0x00


	//----- nvinfo : EIATTR_KPARAM_INFO
	.align		4
.L_56:
        /*0028*/ 	.byte	0x04, 0x17
        /*002a*/ 	.short	(.L_58 - .L_57)
.L_57:
        /*002c*/ 	.word	0x00000000
        /*0030*/ 	.short	0x0000
        /*0032*/ 	.short	0x0000
        /*0034*/ 	.byte	0x00, 0xf5, 0x21, 0x00


	//----- nvinfo : EIATTR_SPARSE_MMA_MASK
	.align		4
.L_58:
        /*0038*/ 	.byte	0x03, 0x50
        /*003a*/ 	.short	0x0000


	//----- nvinfo : EIATTR_MAXREG_COUNT
	.align		4
        /*003c*/ 	.byte	0x03, 0x1b
        /*003e*/ 	.short	0x00ff


	//----- nvinfo : EIATTR_MERCURY_ISA_VERSION
	.align		4
        /*0040*/ 	.byte	0x03, 0x5f
        /*0042*/ 	.short	0x0101


	//----- nvinfo : EIATTR_VRC_CTA_INIT_COUNT
	.align		4
        /*0044*/ 	.byte	0x02, 0x4a
	.zero		1
	.zero		1


	//----- nvinfo : EIATTR_EXIT_INSTR_OFFSETS
	.align		4
        /*0048*/ 	.byte	0x04, 0x1c
        /*004a*/ 	.short	(.L_60 - .L_59)


	//   ....[0]....
.L_59:
        /*004c*/ 	.word	0x00000030


	//   ....[1]....
        /*0050*/ 	.word	0x00000af0


	//----- nvinfo : EIATTR_CBANK_PARAM_SIZE
	.align		4
.L_60:
        /*0054*/ 	.byte	0x03, 0x19
        /*0056*/ 	.short	0x0014


	//----- nvinfo : EIATTR_PARAM_CBANK
	.align		4
        /*0058*/ 	.byte	0x04, 0x0a
        /*005a*/ 	.short	(.L_62 - .L_61)
	.align		4
.L_61:
        /*005c*/ 	.word	index@(.nv.constant0._Z6squarePjS_j)
        /*0060*/ 	.short	0x0380
        /*0062*/ 	.short	0x0014


	//----- nvinfo : EIATTR_SW_WAR
	.align		4
.L_62:
        /*0064*/ 	.byte	0x04, 0x36
        /*0066*/ 	.short	(.L_64 - .L_63)
.L_63:
        /*0068*/ 	.word	0x00000008
.L_64:


//--------------------- .nv.info._Z7makeMaxPj     --------------------------
	.section	.nv.info._Z7makeMaxPj,"",@"SHT_CUDA_INFO"
	.sectionflags	@""
	.align	4


	//----- nvinfo : EIATTR_CUDA_API_VERSION
	.align		4
        /*0000*/ 	.byte	0x04, 0x37
        /*0002*/ 	.short	(.L_66 - .L_65)
.L_65:
        /*0004*/ 	.word	0x00000082


	//----- nvinfo : EIATTR_KPARAM_INFO
	.align		4
.L_66:
        /*0008*/ 	.byte	0x04, 0x17
        /*000a*/ 	.short	(.L_68 - .L_67)
.L_67:
        /*000c*/ 	.word	0x00000000
        /*0010*/ 	.short	0x0000
        /*0012*/ 	.short	0x0000
        /*0014*/ 	.byte	0x00, 0xf5, 0x21, 0x00


	//----- nvinfo : EIATTR_SPARSE_MMA_MASK
	.align		4
.L_68:
        /*0018*/ 	.byte	0x03, 0x50
        /*001a*/ 	.short	0x0000


	//----- nvinfo : EIATTR_MAXREG_COUNT
	.align		4
        /*001c*/ 	.byte	0x03, 0x1b
        /*001e*/ 	.short	0x00ff


	//----- nvinfo : EIATTR_MERCURY_ISA_VERSION
	.align		4
        /*0020*/ 	.byte	0x03, 0x5f
        /*0022*/ 	.short	0x0101


	//----- nvinfo : EIATTR_VRC_CTA_INIT_COUNT
	.align		4
        /*0024*/ 	.byte	0x02, 0x4a
	.zero		1
	.zero		1


	//----- nvinfo : EIATTR_EXIT_INSTR_OFFSETS
	.align		4
        /*0028*/ 	.byte	0x04, 0x1c
        /*002a*/ 	.short	(.L_70 - .L_69)


	//   ....[0]....
.L_69:
        /*002c*/ 	.word	0x00000050


	//----- nvinfo : EIATTR_CBANK_PARAM_SIZE
	.align		4
.L_70:
        /*0030*/ 	.byte	0x03, 0x19
        /*0032*/ 	.short	0x0008


	//----- nvinfo : EIATTR_PARAM_CBANK
	.align		4
        /*0034*/ 	.byte	0x04, 0x0a
        /*0036*/ 	.short	(.L_72 - .L_71)
	.align		4
.L_71:
        /*0038*/ 	.word	index@(.nv.constant0._Z7makeMaxPj)
        /*003c*/ 	.short	0x0380
        /*003e*/ 	.short	0x0008


	//----- nvinfo : EIATTR_SW_WAR
	.align		4
.L_72:
        /*0040*/ 	.byte	0x04, 0x36
        /*0042*/ 	.short	(.L_74 - .L_73)
.L_73:
        /*0044*/ 	.word	0x00000008
.L_74:


//--------------------- .nv.info._Z20generateRandomMatrixPjfi --------------------------
	.section	.nv.info._Z20generateRandomMatrixPjfi,"",@"SHT_CUDA_INFO"
	.sectionflags	@""
	.align	4


	//----- nvinfo : EIATTR_CUDA_API_VERSION
	.align		4
        /*0000*/ 	.byte	0x04, 0x37
        /*0002*/ 	.short	(.L_76 - .L_75)
.L_75:
        /*0004*/ 	.word	0x00000082


	//----- nvinfo : EIATTR_KPARAM_INFO
	.align		4
.L_76:
        /*0008*/ 	.byte	0x04, 0x17
        /*000a*/ 	.short	(.L_78 - .L_77)
.L_77:
        /*000c*/ 	.word	0x00000000
        /*0010*/ 	.short	0x0002
        /*0012*/ 	.short	0x000c
        /*0014*/ 	.byte	0x00, 0xf0, 0x11, 0x00


	//----- nvinfo : EIATTR_KPARAM_INFO
	.align		4
.L_78:
        /*0018*/ 	.byte	0x04, 0x17
        /*001a*/ 	.short	(.L_80 - .L_79)
.L_79:
        /*001c*/ 	.word	0x00000000
        /*0020*/ 	.short	0x0001
        /*0022*/ 	.short	0x0008
        /*0024*/ 	.byte	0x00, 0xf0, 0x11, 0x00


	//----- nvinfo : EIATTR_KPARAM_INFO
	.align		4
.L_80:
        /*0028*/ 	.byte	0x04, 0x17
        /*002a*/ 	.short	(.L_82 - .L_81)
.L_81:
        /*002c*/ 	.word	0x00000000
        /*0030*/ 	.short	0x0000
        /*0032*/ 	.short	0x0000
        /*0034*/ 	.byte	0x00, 0xf5, 0x21, 0x00


	//----- nvinfo : EIATTR_SPARSE_MMA_MASK
	.align		4
.L_82:
        /*0038*/ 	.byte	0x03, 0x50
        /*003a*/ 	.short	0x0000


	//----- nvinfo : EIATTR_MAXREG_COUNT
	.align		4
        /*003c*/ 	.byte	0x03, 0x1b
        /*003e*/ 	.short	0x00ff


	//----- nvinfo : EIATTR_MERCURY_ISA_VERSION
	.align		4
        /*0040*/ 	.byte	0x03, 0x5f
        /*0042*/ 	.short	0x0101


	//----- nvinfo : EIATTR_VRC_CTA_INIT_COUNT
	.align		4
        /*0044*/ 	.byte	0x02, 0x4a
	.zero		1
	.zero		1


	//----- nvinfo : EIATTR_EXIT_INSTR_OFFSETS
	.align		4
        /*0048*/ 	.byte	0x04, 0x1c
        /*004a*/ 	.short	(.L_84 - .L_83)


	//   ....[0]....
.L_83:
        /*004c*/ 	.word	0x000001c0


	//----- nvinfo : EIATTR_CBANK_PARAM_SIZE
	.align		4
.L_84:
        /*0050*/ 	.byte	0x03, 0x19
        /*0052*/ 	.short	0x0010


	//----- nvinfo : EIATTR_PARAM_CBANK
	.align		4
        /*0054*/ 	.byte	0x04, 0x0a
        /*0056*/ 	.short	(.L_86 - .L_85)
	.align		4
.L_85:
        /*0058*/ 	.word	index@(.nv.constant0._Z20generateRandomMatrixPjfi)
        /*005c*/ 	.short	0x0380
        /*005e*/ 	.short	0x0010


	//----- nvinfo : EIATTR_SW_WAR
	.align		4
.L_86:
        /*0060*/ 	.byte	0x04, 0x36
        /*0062*/ 	.short	(.L_88 - .L_87)
.L_87:
        /*0064*/ 	.word	0x00000008
.L_88:


//--------------------- .nv.info._Z10getminimumPjS_ --------------------------
	.section	.nv.info._Z10getminimumPjS_,"",@"SHT_CUDA_INFO"
	.sectionflags	@""
	.align	4


	//----- nvinfo : EIATTR_CUDA_API_VERSION
	.align		4
        /*0000*/ 	.byte	0x04, 0x37
        /*0002*/ 	.short	(.L_90 - .L_89)
.L_89:
        /*0004*/ 	.word	0x00000082


	//----- nvinfo : EIATTR_KPARAM_INFO
	.align		4
.L_90:
        /*0008*/ 	.byte	0x04, 0x17
        /*000a*/ 	.short	(.L_92 - .L_91)
.L_91:
        /*000c*/ 	.word	0x00000000
        /*0010*/ 	.short	0x0001
        /*0012*/ 	.short	0x0008
        /*0014*/ 	.byte	0x00, 0xf5, 0x21, 0x00


	//----- nvinfo : EIATTR_KPARAM_INFO
	.align		4
.L_92:
        /*0018*/ 	.byte	0x04, 0x17
        /*001a*/ 	.short	(.L_94 - .L_93)
.L_93:
        /*001c*/ 	.word	0x00000000
        /*0020*/ 	.short	0x0000
        /*0022*/ 	.short	0x0000
        /*0024*/ 	.byte	0x00, 0xf5, 0x21, 0x00


	//----- nvinfo : EIATTR_SPARSE_MMA_MASK
	.align		4
.L_94:
        /*0028*/ 	.byte	0x03, 0x50
        /*002a*/ 	.short	0x0000


	//----- nvinfo : EIATTR_MAXREG_COUNT
	.align		4
        /*002c*/ 	.byte	0x03, 0x1b
        /*002e*/ 	.short	0x00ff


	//----- nvinfo : EIATTR_MERCURY_ISA_VERSION
	.align		4
        /*0030*/ 	.byte	0x03, 0x5f
        /*0032*/ 	.short	0x0101


	//----- nvinfo : EIATTR_INT_WARP_WIDE_INSTR_OFFSETS
	.align		4
        /*0034*/ 	.byte	0x04, 0x31
        /*0036*/ 	.short	(.L_96 - .L_95)


	//   ....[0]....
.L_95:
        /*0038*/ 	.word	0x000000a0


	//   ....[1]....
        /*003c*/ 	.word	0x000000e0


	//----- nvinfo : EIATTR_VRC_CTA_INIT_COUNT
	.align		4
.L_96:
        /*0040*/ 	.byte	0x02, 0x4a
	.zero		1
	.zero		1


	//----- nvinfo : EIATTR_EXIT_INSTR_OFFSETS
	.align		4
        /*0044*/ 	.byte	0x04, 0x1c
        /*0046*/ 	.short	(.L_98 - .L_97)


	//   ....[0]....
.L_97:
        /*0048*/ 	.word	0x00000110


	//----- nvinfo : EIATTR_CBANK_PARAM_SIZE
	.align		4
.L_98:
        /*004c*/ 	.byte	0x03, 0x19
        /*004e*/ 	.short	0x0010


	//----- nvinfo : EIATTR_PARAM_CBANK
	.align		4
        /*0050*/ 	.byte	0x04, 0x0a
        /*0052*/ 	.short	(.L_100 - .L_99)
	.align		4
.L_99:
        /*0054*/ 	.word	index@(.nv.constant0._Z10getminimumPjS_)
        /*0058*/ 	.short	0x0380
        /*005a*/ 	.short	0x0010


	//----- nvinfo : EIATTR_SW_WAR
	.align		4
.L_100:
        /*005c*/ 	.byte	0x04, 0x36
        /*005e*/ 	.short	(.L_102 - .L_101)
.L_101:
        /*0060*/ 	.word	0x00000008
.L_102:


//--------------------- .nv.callgraph             --------------------------
	.section	.nv.callgraph,"",@"SHT_CUDA_CALLGRAPH"
	.align	4
	.sectionentsize	8
	.align		4
        /*0000*/ 	.word	0x00000000
	.align		4
        /*0004*/ 	.word	0xffffffff
	.align		4
        /*0008*/ 	.word	0x00000000
	.align		4
        /*000c*/ 	.word	0xfffffffe
	.align		4
        /*0010*/ 	.word	0x00000000
	.align		4
        /*0014*/ 	.word	0xfffffffd
	.align		4
        /*0018*/ 	.word	0x00000000
	.align		4
        /*001c*/ 	.word	0xfffffffc


//--------------------- .nv.constant4             --------------------------
	.section	.nv.constant4,"a",@progbits
	.align	8
	.align		8
.nv.constant4:
        /*0000*/ 	.dword	precalc_xorwow_matrix
	.align		8
        /*0008*/ 	.dword	precalc_xorwow_offset_matrix
	.align		8
        /*0010*/ 	.dword	mrg32k3aM1
	.align		8
        /*0018*/ 	.dword	mrg32k3aM2
	.align		8
        /*0020*/ 	.dword	mrg32k3aM1SubSeq
	.align		8
        /*0028*/ 	.dword	mrg32k3aM2SubSeq
	.align		8
        /*0030*/ 	.dword	mrg32k3aM1Seq
	.align		8
        /*0038*/ 	.dword	mrg32k3aM2Seq


//--------------------- .nv.constant3             --------------------------
	.section	.nv.constant3,"a",@progbits
	.align	8
.nv.constant3:
	.type		__cr_lgamma_table,@object
	.size		__cr_lgamma_table,(.L_8 - __cr_lgamma_table)
__cr_lgamma_table:
        /*0000*/ 	.byte	0x00, 0x00, 0x00, 0x00, 0x00, 0x00, 0x00, 0x00, 0x00, 0x00, 0x00, 0x00, 0x00, 0x00, 0x00, 0x00
        /*0010*/ 	.byte	0xef, 0x39, 0xfa, 0xfe, 0x42, 0x2e, 0xe6, 0x3f, 0x02, 0x20, 0x2a, 0xfa, 0x0b, 0xab, 0xfc, 0x3f
        /*0020*/ 	.byte	0xf9, 0x2c, 0x92, 0x7c, 0xa7, 0x6c, 0x09, 0x40, 0xc9, 0x79, 0x44, 0x3c, 0x64, 0x26, 0x13, 0x40
        /*0030*/ 	.byte	0xca, 0x01, 0xcf, 0x3a, 0x27, 0x51, 0x1a, 0x40, 0x30, 0xcc, 0x2d, 0xf3, 0xe1, 0x0c, 0x21, 0x40
        /*0040*/ 	.byte	0x0d, 0xb7, 0xfc, 0x82, 0x8e, 0x35, 0x25, 0x40
.L_8:


//--------------------- .text._Z16initializeResultPjj --------------------------
	.section	.text._Z16initializeResultPjj,"ax",@progbits
	.align	128
        .global         _Z16initializeResultPjj
        .type           _Z16initializeResultPjj,@function
        .size           _Z16initializeResultPjj,(.L_x_15 - _Z16initializeResultPjj)
        .other          _Z16initializeResultPjj,@"STO_CUDA_ENTRY STV_DEFAULT"
_Z16initializeResultPjj:
.text._Z16initializeResultPjj:
[----:B------:R-:W-:Y:S01]  /*0000*/  LDC R1, c[0x0][0x37c] ;  /* 0x0000df00ff017b82 */ /* 0x000fe20000000800 */
[----:B------:R-:W0:Y:S02]  /*0010*/  LDCU UR6, c[0x0][0x388] ;  /* 0x00007100ff0677ac */ /* 0x000e240008000800 */
[----:B0-----:R-:W-:-:S13]  /*0020*/  ISETP.NE.AND P0, PT, RZ, UR6, PT ;  /* 0x00000006ff007c0c */ /* 0x001fda000bf05270 */
[----:B------:R-:W-:Y:S05]  /*0030*/  @!P0 EXIT ;  /* 0x000000000000894d */ /* 0x000fea0003800000 */
[----:B------:R-:W-:Y:S01]  /*0040*/  UISETP.GE.U32.AND UP0, UPT, UR6, 0x10, UPT ;  /* 0x000000100600788c */ /* 0x000fe2000bf06070 */
[----:B------:R-:W-:Y:S01]  /*0050*/  IMAD.MOV.U32 R5, RZ, RZ, RZ ;  /* 0x000000ffff057224 */ /* 0x000fe200078e00ff */
[----:B------:R-:W-:Y:S01]  /*0060*/  ULOP3.LUT UR7, UR6, 0xf, URZ, 0xc0, !UPT ;  /* 0x0000000f06077892 */ /* 0x000fe2000f8ec0ff */
[----:B------:R-:W0:Y:S05]  /*0070*/  LDCU.64 UR10, c[0x0][0x358] ;  /* 0x00006b00ff0a77ac */ /* 0x000e2a0008000a00 */
[----:B------:R-:W-:Y:S01]  /*0080*/  ISETP.NE.AND P0, PT, RZ, UR7, PT ;  /* 0x00000007ff007c0c */ /* 0x000fe2000bf05270 */
[----:B------:R-:W-:-:S12]  /*0090*/  BRA.U !UP0, `(.L_x_0) ;  /* 0x00000001087c7547 */ /* 0x000fd8000b800000 */
[----:B------:R-:W1:Y:S01]  /*00a0*/  LDCU.64 UR4, c[0x0][0x380] ;  /* 0x00007000ff0477ac */ /* 0x000e620008000a00 */
[----:B------:R-:W-:-:S04]  /*00b0*/  ULOP3.LUT UR8, UR6, 0xfffffff0, URZ, 0xc0, !UPT ;  /* 0xfffffff006087892 */ /* 0x000fc8000f8ec0ff */
[----:B------:R-:W-:Y:S02]  /*00c0*/  UIADD3 UR9, UPT, UPT, -UR8, URZ, URZ ;  /* 0x000000ff08097290 */ /* 0x000fe4000fffe1ff */
[----:B------:R-:W-:Y:S01]  /*00d0*/  IMAD.U32 R5, RZ, RZ, UR8 ;  /* 0x00000008ff057e24 */ /* 0x000fe2000f8e00ff */
[----:B-1----:R-:W-:-:S04]  /*00e0*/  UIADD3 UR4, UP0, UPT, UR4, 0x20, URZ ;  /* 0x0000002004047890 */ /* 0x002fc8000ff1e0ff */
[----:B------:R-:W-:Y:S02]  /*00f0*/  UIADD3.X UR5, UPT, UPT, URZ, UR5, URZ, UP0, !UPT ;  /* 0x00000005ff057290 */ /* 0x000fe400087fe4ff */
[----:B------:R-:W-:-:S04]  /*0100*/  MOV R0, UR4 ;  /* 0x0000000400007c02 */ /* 0x000fc80008000f00 */
[----:B------:R-:W-:-:S07]  /*0110*/  IMAD.U32 R7, RZ, RZ, UR5 ;  /* 0x00000005ff077e24 */ /* 0x000fce000f8e00ff */
.L_x_1:
[----:B-1----:R-:W-:Y:S01]  /*0120*/  MOV R2, R0 ;  /* 0x0000000000027202 */ /* 0x002fe20000000f00 */
[----:B------:R-:W-:Y:S01]  /*0130*/  IMAD.MOV.U32 R3, RZ, RZ, R7 ;  /* 0x000000ffff037224 */ /* 0x000fe200078e0007 */
[----:B------:R-:W-:Y:S02]  /*0140*/  UIADD3 UR9, UPT, UPT, UR9, 0x10, URZ ;  /* 0x0000001009097890 */ /* 0x000fe4000fffe0ff */
[----:B------:R-:W-:Y:S02]  /*0150*/  IADD3 R0, P1, PT, R2, 0x40, RZ ;  /* 0x0000004002007810 */ /* 0x000fe40007f3e0ff */
[----:B0-----:R1:W-:Y:S01]  /*0160*/  STG.E desc[UR10][R2.64+-0x20], RZ ;  /* 0xffffe0ff02007986 */ /* 0x0013e2000c10190a */
[----:B------:R-:W-:Y:S01]  /*0170*/  UISETP.NE.AND UP0, UPT, UR9, URZ, UPT ;  /* 0x000000ff0900728c */ /* 0x000fe2000bf05270 */
[----:B------:R-:W-:Y:S02]  /*0180*/  IADD3.X R7, PT, PT, RZ, R3, RZ, P1, !PT ;  /* 0x00000003ff077210 */ /* 0x000fe40000ffe4ff */
[----:B------:R1:W-:Y:S04]  /*0190*/  STG.E desc[UR10][R2.64+-0x1c], RZ ;  /* 0xffffe4ff02007986 */ /* 0x0003e8000c10190a */
        /* <DEDUP_REMOVED lines=13> */
[----:B------:R1:W-:Y:S01]  /*0270*/  STG.E desc[UR10][R2.64+0x1c], RZ ;  /* 0x00001cff02007986 */ /* 0x0003e2000c10190a */
[----:B------:R-:W-:Y:S05]  /*0280*/  BRA.U UP0, `(.L_x_1) ;  /* 0xfffffffd00a47547 */ /* 0x000fea000b83ffff */
.L_x_0:
[----:B0-----:R-:W-:Y:S05]  /*0290*/  @!P0 EXIT ;  /* 0x000000000000894d */ /* 0x001fea0003800000 */
[----:B------:R-:W-:Y:S02]  /*02a0*/  UISETP.GE.U32.AND UP0, UPT, UR7, 0x8, UPT ;  /* 0x000000080700788c */ /* 0x000fe4000bf06070 */
[----:B------:R-:W-:-:S06]  /*02b0*/  ULOP3.LUT UR5, UR6, 0x7, URZ, 0xc0, !UPT ;  /* 0x0000000706057892 */ /* 0x000fcc000f8ec0ff */
[----:B------:R-:W-:Y:S01]  /*02c0*/  ISETP.NE.AND P0, PT, RZ, UR5, PT ;  /* 0x00000005ff007c0c */ /* 0x000fe2000bf05270 */
[----:B------:R-:W-:-:S12]  /*02d0*/  BRA.U !UP0, `(.L_x_2) ;  /* 0x00000001082c7547 */ /* 0x000fd8000b800000 */
[----:B-1----:R-:W0:Y:S02]  /*02e0*/  LDC.64 R2, c[0x0][0x380] ;  /* 0x0000e000ff027b82 */ /* 0x002e240000000a00 */
[----:B0-----:R-:W-:-:S04]  /*02f0*/  IMAD.WIDE.U32 R2, R5, 0x4, R2 ;  /* 0x0000000405027825 */ /* 0x001fc800078e0002 */
[----:B------:R-:W-:Y:S01]  /*0300*/  VIADD R5, R5, 0x8 ;  /* 0x0000000805057836 */ /* 0x000fe20000000000 */
[----:B------:R0:W-:Y:S04]  /*0310*/  STG.E desc[UR10][R2.64], RZ ;  /* 0x000000ff02007986 */ /* 0x0001e8000c10190a */
[----:B------:R0:W-:Y:S04]  /*0320*/  STG.E desc[UR10][R2.64+0x4], RZ ;  /* 0x000004ff02007986 */ /* 0x0001e8000c10190a */
[----:B------:R0:W-:Y:S04]  /*0330*/  STG.E desc[UR10][R2.64+0x8], RZ ;  /* 0x000008ff02007986 */ /* 0x0001e8000c10190a */
[----:B------:R0:W-:Y:S04]  /*0340*/  STG.E desc[UR10][R2.64+0xc], RZ ;  /* 0x00000cff02007986 */ /* 0x0001e8000c10190a */
[----:B------:R0:W-:Y:S04]  /*0350*/  STG.E desc[UR10][R2.64+0x10], RZ ;  /* 0x000010ff02007986 */ /* 0x0001e8000c10190a */
[----:B------:R0:W-:Y:S04]  /*0360*/  STG.E desc[UR10][R2.64+0x14], RZ ;  /* 0x000014ff02007986 */ /* 0x0001e8000c10190a */
[----:B------:R0:W-:Y:S04]  /*0370*/  STG.E desc[UR10][R2.64+0x18], RZ ;  /* 0x000018ff02007986 */ /* 0x0001e8000c10190a */
[----:B------:R0:W-:Y:S02]  /*0380*/  STG.E desc[UR10][R2.64+0x1c], RZ ;  /* 0x00001cff02007986 */ /* 0x0001e4000c10190a */
.L_x_2:
[----:B------:R-:W-:Y:S05]  /*0390*/  @!P0 EXIT ;  /* 0x000000000000894d */ /* 0x000fea0003800000 */
[----:B------:R-:W-:Y:S02]  /*03a0*/  UISETP.GE.U32.AND UP0, UPT, UR5, 0x4, UPT ;  /* 0x000000040500788c */ /* 0x000fe4000bf06070 */
[----:B------:R-:W-:-:S06]  /*03b0*/  ULOP3.LUT UR4, UR6, 0x3, URZ, 0xc0, !UPT ;  /* 0x0000000306047892 */ /* 0x000fcc000f8ec0ff */
[----:B------:R-:W-:Y:S01]  /*03c0*/  ISETP.NE.AND P0, PT, RZ, UR4, PT ;  /* 0x00000004ff007c0c */ /* 0x000fe2000bf05270 */
[----:B------:R-:W-:-:S12]  /*03d0*/  BRA.U !UP0, `(.L_x_3) ;  /* 0x00000001081c7547 */ /* 0x000fd8000b800000 */
[----:B01----:R-:W0:Y:S02]  /*03e0*/  LDC.64 R2, c[0x0][0x380] ;  /* 0x0000e000ff027b82 */ /* 0x003e240000000a00 */
[C---:B0-----:R-:W-:Y:S01]  /*03f0*/  IMAD.WIDE.U32 R2, R5.reuse, 0x4, R2 ;  /* 0x0000000405027825 */ /* 0x041fe200078e0002 */
[----:B------:R-:W-:-:S04]  /*0400*/  IADD3 R5, PT, PT, R5, 0x4, RZ ;  /* 0x0000000405057810 */ /* 0x000fc80007ffe0ff */
[----:B------:R2:W-:Y:S04]  /*0410*/  STG.E desc[UR10][R2.64], RZ ;  /* 0x000000ff02007986 */ /* 0x0005e8000c10190a */
[----:B------:R2:W-:Y:S04]  /*0420*/  STG.E desc[UR10][R2.64+0x4], RZ ;  /* 0x000004ff02007986 */ /* 0x0005e8000c10190a */
[----:B------:R2:W-:Y:S04]  /*0430*/  STG.E desc[UR10][R2.64+0x8], RZ ;  /* 0x000008ff02007986 */ /* 0x0005e8000c10190a */
[----:B------:R2:W-:Y:S02]  /*0440*/  STG.E desc[UR10][R2.64+0xc], RZ ;  /* 0x00000cff02007986 */ /* 0x0005e4000c10190a */
.L_x_3:
[----:B------:R-:W-:Y:S05]  /*0450*/  @!P0 EXIT ;  /* 0x000000000000894d */ /* 0x000fea0003800000 */
[----:B012---:R-:W0:Y:S01]  /*0460*/  LDC.64 R2, c[0x0][0x380] ;  /* 0x0000e000ff027b82 */ /* 0x007e220000000a00 */
[----:B------:R-:W-:Y:S01]  /*0470*/  UIADD3 UR4, UPT, UPT, -UR4, URZ, URZ ;  /* 0x000000ff04047290 */ /* 0x000fe2000fffe1ff */
[----:B0-----:R-:W-:-:S11]  /*0480*/  IMAD.WIDE.U32 R2, R5, 0x4, R2 ;  /* 0x0000000405027825 */ /* 0x001fd600078e0002 */
.L_x_4:
[----:B------:R-:W-:Y:S01]  /*0490*/  UIADD3 UR4, UPT, UPT, UR4, 0x1, URZ ;  /* 0x0000000104047890 */ /* 0x000fe2000fffe0ff */
[----:B------:R0:W-:Y:S03]  /*04a0*/  STG.E desc[UR10][R2.64], RZ ;  /* 0x000000ff02007986 */ /* 0x0001e6000c10190a */
[----:B------:R-:W-:Y:S01]  /*04b0*/  UISETP.NE.AND UP0, UPT, UR4, URZ, UPT ;  /* 0x000000ff0400728c */ /* 0x000fe2000bf05270 */
[----:B0-----:R-:W-:-:S05]  /*04c0*/  IADD3 R2, P0, PT, R2, 0x4, RZ ;  /* 0x0000000402027810 */ /* 0x001fca0007f1e0ff */
[----:B------:R-:W-:-:S03]  /*04d0*/  IMAD.X R3, RZ, RZ, R3, P0 ;  /* 0x000000ffff037224 */ /* 0x000fc600000e0603 */
[----:B------:R-:W-:Y:S05]  /*04e0*/  BRA.U UP0, `(.L_x_4) ;  /* 0xfffffffd00e87547 */ /* 0x000fea000b83ffff */
[----:B------:R-:W-:Y:S05]  /*04f0*/  EXIT ;  /* 0x000000000000794d */ /* 0x000fea0003800000 */
.L_x_5:
[----:B------:R-:W-:-:S00]  /*0500*/  BRA `(.L_x_5) ;  /* 0xfffffffc00fc7947 */ /* 0x000fc0000383ffff */
[----:B------:R-:W-:-:S00]  /*0510*/  NOP ;  /* 0x0000000000007918 */ /* 0x000fc00000000000 */
        /* <DEDUP_REMOVED lines=14> */
.L_x_15:


//--------------------- .text._Z6squarePjS_j      --------------------------
	.section	.text._Z6squarePjS_j,"ax",@progbits
	.align	128
        .global         _Z6squarePjS_j
        .type           _Z6squarePjS_j,@function
        .size           _Z6squarePjS_j,(.L_x_16 - _Z6squarePjS_j)
        .other          _Z6squarePjS_j,@"STO_CUDA_ENTRY STV_DEFAULT"
_Z6squarePjS_j:
.text._Z6squarePjS_j:
[----:B------:R-:W-:Y:S08]  /*0000*/  LDC R1, c[0x0][0x37c] ;  /* 0x0000df00ff017b82 */ /* 0x000ff00000000800 */
[----:B------:R-:W0:Y:S02]  /*0010*/  LDC R4, c[0x0][0x390] ;  /* 0x0000e400ff047b82 */ /* 0x000e240000000800 */
[----:B0-----:R-:W-:-:S13]  /*0020*/  ISETP.NE.AND P0, PT, R4, RZ, PT ;  /* 0x000000ff0400720c */ /* 0x001fda0003f05270 */
[----:B------:R-:W-:Y:S05]  /*0030*/  @!P0 EXIT ;  /* 0x000000000000894d */ /* 0x000fea0003800000 */
[----:B------:R-:W0:Y:S01]  /*0040*/  S2R R2, SR_TID.Y ;  /* 0x0000000000027919 */ /* 0x000e220000002200 */
[----:B------:R-:W0:Y:S01]  /*0050*/  LDCU UR4, c[0x0][0x364] ;  /* 0x00006c80ff0477ac */ /* 0x000e220008000800 */
[----:B------:R-:W-:Y:S01]  /*0060*/  LOP3.LUT R0, R4, 0xfffffff8, RZ, 0xc0, !PT ;  /* 0xfffffff804007812 */ /* 0x000fe200078ec0ff */
[----:B------:R-:W-:Y:S01]  /*0070*/  HFMA2 R5, -RZ, RZ, 0, 0 ;  /* 0x00000000ff057431 */ /* 0x000fe200000001ff */
[----:B------:R-:W0:Y:S01]  /*0080*/  S2R R3, SR_TID.X ;  /* 0x0000000000037919 */ /* 0x000e220000002100 */
[----:B------:R-:W1:Y:S01]  /*0090*/  LDCU.64 UR6, c[0x0][0x358] ;  /* 0x00006b00ff0677ac */ /* 0x000e620008000a00 */
[----:B------:R-:W-:Y:S01]  /*00a0*/  IADD3 R6, PT, PT, -R0, RZ, RZ ;  /* 0x000000ff00067210 */ /* 0x000fe20007ffe1ff */
[----:B0-----:R-:W-:Y:S01]  /*00b0*/  IMAD R2, R3, UR4, R2 ;  /* 0x0000000403027c24 */ /* 0x001fe2000f8e0202 */
[C---:B------:R-:W-:Y:S02]  /*00c0*/  LOP3.LUT R3, R4.reuse, 0x7, RZ, 0xc0, !PT ;  /* 0x0000000704037812 */ /* 0x040fe400078ec0ff */
[----:B-1----:R-:W-:-:S07]  /*00d0*/  LOP3.LUT R4, R4, 0x3, RZ, 0xc0, !PT ;  /* 0x0000000304047812 */ /* 0x002fce00078ec0ff */
.L_x_10:
[----:B0-----:R-:W0:Y:S08]  /*00e0*/  LDC R8, c[0x0][0x390] ;  /* 0x0000e400ff087b82 */ /* 0x001e300000000800 */
[----:B-12---:R-:W1:Y:S01]  /*00f0*/  LDC.64 R12, c[0x0][0x388] ;  /* 0x0000e200ff0c7b82 */ /* 0x006e620000000a00 */
[----:B0-----:R-:W-:-:S04]  /*0100*/  IMAD R7, R2, R8, R5 ;  /* 0x0000000802077224 */ /* 0x001fc800078e0205 */
[----:B-1----:R-:W-:Y:S01]  /*0110*/  IMAD.WIDE.U32 R12, R7, 0x4, R12 ;  /* 0x00000004070c7825 */ /* 0x002fe200078e000c */
[----:B------:R-:W-:-:S04]  /*0120*/  IADD3 R7, PT, PT, R8, -0x1, RZ ;  /* 0xffffffff08077810 */ /* 0x000fc80007ffe0ff */
[----:B------:R-:W-:Y:S01]  /*0130*/  ISETP.GE.U32.AND P0, PT, R7, 0x7, PT ;  /* 0x000000070700780c */ /* 0x000fe20003f06070 */
[----:B-----5:R0:W5:Y:S01]  /*0140*/  LDG.E R19, desc[UR6][R12.64] ;  /* 0x000000060c137981 */ /* 0x020162000c1e1900 */
[----:B------:R-:W-:-:S11]  /*0150*/  MOV R7, RZ ;  /* 0x000000ff00077202 */ /* 0x000fd60000000f00 */
[----:B0-----:R-:W-:Y:S05]  /*0160*/  @!P0 BRA `(.L_x_6) ;  /* 0x00000004003c8947 */ /* 0x001fea0003800000 */
[-C--:B------:R-:W-:Y:S01]  /*0170*/  IMAD R24, R2, R8.reuse, 0x3 ;  /* 0x0000000302187424 */ /* 0x080fe200078e0208 */
[----:B------:R-:W-:Y:S01]  /*0180*/  IADD3 R28, PT, PT, R5, R8, RZ ;  /* 0x00000008051c7210 */ /* 0x000fe20007ffe0ff */
[C-C-:B------:R-:W-:Y:S01]  /*0190*/  IMAD R25, R8.reuse, 0x3, R5.reuse ;  /* 0x0000000308197824 */ /* 0x140fe200078e0205 */
[CC--:B------:R-:W-:Y:S01]  /*01a0*/  LEA R11, R8.reuse, R5.reuse, 0x1 ;  /* 0x00000005080b7211 */ /* 0x0c0fe200078e08ff */
[C-C-:B------:R-:W-:Y:S01]  /*01b0*/  IMAD R29, R8.reuse, 0x5, R5.reuse ;  /* 0x00000005081d7824 */ /* 0x140fe200078e0205 */
[CC--:B------:R-:W-:Y:S01]  /*01c0*/  LEA R27, R8.reuse, R5.reuse, 0x2 ;  /* 0x00000005081b7211 */ /* 0x0c0fe200078e10ff */
[C-C-:B------:R-:W-:Y:S01]  /*01d0*/  IMAD R10, R8.reuse, 0x6, R5.reuse ;  /* 0x00000006080a7824 */ /* 0x140fe200078e0205 */
[----:B------:R-:W-:Y:S01]  /*01e0*/  MOV R26, R5 ;  /* 0x00000005001a7202 */ /* 0x000fe20000000f00 */
[----:B------:R-:W-:Y:S01]  /*01f0*/  IMAD R9, R8, 0x7, R5 ;  /* 0x0000000708097824 */ /* 0x000fe200078e0205 */
[----:B------:R-:W-:-:S07]  /*0200*/  MOV R7, R6 ;  /* 0x0000000600077202 */ /* 0x000fce0000000f00 */
.L_x_7:
[----:B0-----:R-:W0:Y:S01]  /*0210*/  LDC.64 R14, c[0x0][0x380] ;  /* 0x0000e000ff0e7b82 */ /* 0x001e220000000a00 */
[----:B------:R-:W-:-:S05]  /*0220*/  IADD3 R23, PT, PT, R24, -0x3, RZ ;  /* 0xfffffffd18177810 */ /* 0x000fca0007ffe0ff */
[----:B0-----:R-:W-:-:S04]  /*0230*/  IMAD.WIDE.U32 R22, R23, 0x4, R14 ;  /* 0x0000000417167825 */ /* 0x001fc800078e000e */
[----:B------:R-:W-:Y:S02]  /*0240*/  IMAD.WIDE.U32 R16, R26, 0x4, R14 ;  /* 0x000000041a107825 */ /* 0x000fe400078e000e */
[----:B------:R-:W2:Y:S04]  /*0250*/  LDG.E R22, desc[UR6][R22.64] ;  /* 0x0000000616167981 */ /* 0x000ea8000c1e1900 */
[----:B------:R-:W2:Y:S01]  /*0260*/  LDG.E R17, desc[UR6][R16.64] ;  /* 0x0000000610117981 */ /* 0x000ea2000c1e1900 */
[----:B------:R-:W-:Y:S01]  /*0270*/  IADD3 R21, PT, PT, R24, -0x2, RZ ;  /* 0xfffffffe18157810 */ /* 0x000fe20007ffe0ff */
[----:B--2--5:R-:W-:-:S04]  /*0280*/  IMAD R17, R22, R17, R19 ;  /* 0x0000001116117224 */ /* 0x024fc800078e0213 */
[--C-:B------:R-:W-:Y:S01]  /*0290*/  IMAD.WIDE.U32 R18, R21, 0x4, R14.reuse ;  /* 0x0000000415127825 */ /* 0x100fe200078e000e */
[----:B------:R0:W-:Y:S03]  /*02a0*/  STG.E desc[UR6][R12.64], R17 ;  /* 0x000000110c007986 */ /* 0x0001e6000c101906 */
[----:B------:R-:W-:Y:S02]  /*02b0*/  IMAD.WIDE.U32 R20, R28, 0x4, R14 ;  /* 0x000000041c147825 */ /* 0x000fe400078e000e */
[----:B------:R-:W2:Y:S04]  /*02c0*/  LDG.E R18, desc[UR6][R18.64] ;  /* 0x0000000612127981 */ /* 0x000ea8000c1e1900 */
[----:B------:R-:W2:Y:S01]  /*02d0*/  LDG.E R20, desc[UR6][R20.64] ;  /* 0x0000000614147981 */ /* 0x000ea2000c1e1900 */
[----:B------:R-:W-:-:S05]  /*02e0*/  IADD3 R23, PT, PT, R24, -0x1, RZ ;  /* 0xffffffff18177810 */ /* 0x000fca0007ffe0ff */
[----:B------:R-:W-:-:S04]  /*02f0*/  IMAD.WIDE.U32 R22, R23, 0x4, R14 ;  /* 0x0000000417167825 */ /* 0x000fc800078e000e */
[----:B--2---:R-:W-:Y:S02]  /*0300*/  IMAD R21, R18, R20, R17 ;  /* 0x0000001412157224 */ /* 0x004fe400078e0211 */
[----:B0-----:R-:W-:-:S03]  /*0310*/  IMAD.WIDE.U32 R16, R11, 0x4, R14 ;  /* 0x000000040b107825 */ /* 0x001fc600078e000e */
[----:B------:R0:W-:Y:S04]  /*0320*/  STG.E desc[UR6][R12.64], R21 ;  /* 0x000000150c007986 */ /* 0x0001e8000c101906 */
[----:B------:R-:W2:Y:S04]  /*0330*/  LDG.E R22, desc[UR6][R22.64] ;  /* 0x0000000616167981 */ /* 0x000ea8000c1e1900 */
[----:B------:R-:W2:Y:S01]  /*0340*/  LDG.E R16, desc[UR6][R16.64] ;  /* 0x0000000610107981 */ /* 0x000ea2000c1e1900 */
[----:B------:R-:W-:-:S04]  /*0350*/  IMAD.WIDE.U32 R18, R25, 0x4, R14 ;  /* 0x0000000419127825 */ /* 0x000fc800078e000e */
[----:B--2---:R-:W-:Y:S02]  /*0360*/  IMAD R23, R22, R16, R21 ;  /* 0x0000001016177224 */ /* 0x004fe400078e0215 */
[----:B------:R-:W-:-:S03]  /*0370*/  IMAD.WIDE.U32 R16, R24, 0x4, R14 ;  /* 0x0000000418107825 */ /* 0x000fc600078e000e */
[----:B------:R1:W-:Y:S04]  /*0380*/  STG.E desc[UR6][R12.64], R23 ;  /* 0x000000170c007986 */ /* 0x0003e8000c101906 */
[----:B------:R-:W2:Y:S04]  /*0390*/  LDG.E R20, desc[UR6][R16.64] ;  /* 0x0000000610147981 */ /* 0x000ea8000c1e1900 */
[----:B------:R-:W2:Y:S01]  /*03a0*/  LDG.E R19, desc[UR6][R18.64] ;  /* 0x0000000612137981 */ /* 0x000ea2000c1e1900 */
[----:B0-----:R-:W-:Y:S01]  /*03b0*/  IADD3 R21, PT, PT, R24, 0x1, RZ ;  /* 0x0000000118157810 */ /* 0x001fe20007ffe0ff */
[----:B--2---:R-:W-:-:S04]  /*03c0*/  IMAD R19, R20, R19, R23 ;  /* 0x0000001314137224 */ /* 0x004fc800078e0217 */
[--C-:B------:R-:W-:Y:S01]  /*03d0*/  IMAD.WIDE.U32 R20, R21, 0x4, R14.reuse ;  /* 0x0000000415147825 */ /* 0x100fe200078e000e */
[----:B------:R0:W-:Y:S03]  /*03e0*/  STG.E desc[UR6][R12.64], R19 ;  /* 0x000000130c007986 */ /* 0x0001e6000c101906 */
[----:B-1----:R-:W-:Y:S02]  /*03f0*/  IMAD.WIDE.U32 R22, R27, 0x4, R14 ;  /* 0x000000041b167825 */ /* 0x002fe400078e000e */
[----:B------:R-:W2:Y:S04]  /*0400*/  LDG.E R20, desc[UR6][R20.64] ;  /* 0x0000000614147981 */ /* 0x000ea8000c1e1900 */
[----:B------:R-:W2:Y:S01]  /*0410*/  LDG.E R22, desc[UR6][R22.64] ;  /* 0x0000000616167981 */ /* 0x000ea2000c1e1900 */
[----:B------:R-:W-:-:S05]  /*0420*/  IADD3 R17, PT, PT, R24, 0x2, RZ ;  /* 0x0000000218117810 */ /* 0x000fca0007ffe0ff */
[----:B------:R-:W-:-:S04]  /*0430*/  IMAD.WIDE.U32 R16, R17, 0x4, R14 ;  /* 0x0000000411107825 */ /* 0x000fc800078e000e */
[----:B--2---:R-:W-:Y:S02]  /*0440*/  IMAD R21, R20, R22, R19 ;  /* 0x0000001614157224 */ /* 0x004fe400078e0213 */
[----:B0-----:R-:W-:-:S03]  /*0450*/  IMAD.WIDE.U32 R18, R29, 0x4, R14 ;  /* 0x000000041d127825 */ /* 0x001fc600078e000e */
[----:B------:R0:W-:Y:S04]  /*0460*/  STG.E desc[UR6][R12.64], R21 ;  /* 0x000000150c007986 */ /* 0x0001e8000c101906 */
[----:B------:R1:W2:Y:S04]  /*0470*/  LDG.E R16, desc[UR6][R16.64] ;  /* 0x0000000610107981 */ /* 0x0002a8000c1e1900 */
[----:B------:R-:W2:Y:S01]  /*0480*/  LDG.E R18, desc[UR6][R18.64] ;  /* 0x0000000612127981 */ /* 0x000ea2000c1e1900 */
[----:B------:R-:W-:Y:S01]  /*0490*/  IMAD.WIDE.U32 R22, R10, 0x4, R14 ;  /* 0x000000040a167825 */ /* 0x000fe200078e000e */
[----:B-1----:R-:W-:-:S03]  /*04a0*/  IADD3 R17, PT, PT, R24, 0x3, RZ ;  /* 0x0000000318117810 */ /* 0x002fc60007ffe0ff */
[----:B--2---:R-:W-:Y:S02]  /*04b0*/  IMAD R18, R16, R18, R21 ;  /* 0x0000001210127224 */ /* 0x004fe400078e0215 */
[----:B0-----:R-:W-:-:S03]  /*04c0*/  IMAD.WIDE.U32 R20, R17, 0x4, R14 ;  /* 0x0000000411147825 */ /* 0x001fc600078e000e */
[----:B------:R0:W-:Y:S04]  /*04d0*/  STG.E desc[UR6][R12.64], R18 ;  /* 0x000000120c007986 */ /* 0x0001e8000c101906 */
[----:B------:R-:W2:Y:S04]  /*04e0*/  LDG.E R20, desc[UR6][R20.64] ;  /* 0x0000000614147981 */ /* 0x000ea8000c1e1900 */
[----:B------:R-:W2:Y:S01]  /*04f0*/  LDG.E R23, desc[UR6][R22.64] ;  /* 0x0000000616177981 */ /* 0x000ea2000c1e1900 */
[----:B------:R-:W-:-:S05]  /*0500*/  IADD3 R17, PT, PT, R24, 0x4, RZ ;  /* 0x0000000418117810 */ /* 0x000fca0007ffe0ff */
[----:B------:R-:W-:-:S04]  /*0510*/  IMAD.WIDE.U32 R16, R17, 0x4, R14 ;  /* 0x0000000411107825 */ /* 0x000fc800078e000e */
[----:B------:R-:W-:-:S04]  /*0520*/  IMAD.WIDE.U32 R14, R9, 0x4, R14 ;  /* 0x00000004090e7825 */ /* 0x000fc800078e000e */
[----:B--2---:R-:W-:-:S05]  /*0530*/  IMAD R23, R20, R23, R18 ;  /* 0x0000001714177224 */ /* 0x004fca00078e0212 */
[----:B------:R0:W-:Y:S04]  /*0540*/  STG.E desc[UR6][R12.64], R23 ;  /* 0x000000170c007986 */ /* 0x0001e8000c101906 */
[----:B------:R-:W2:Y:S04]  /*0550*/  LDG.E R16, desc[UR6][R16.64] ;  /* 0x0000000610107981 */ /* 0x000ea8000c1e1900 */
[----:B------:R-:W2:Y:S01]  /*0560*/  LDG.E R14, desc[UR6][R14.64] ;  /* 0x000000060e0e7981 */ /* 0x000ea2000c1e1900 */
[----:B------:R-:W-:Y:S02]  /*0570*/  IADD3 R7, PT, PT, R7, 0x8, RZ ;  /* 0x0000000807077810 */ /* 0x000fe40007ffe0ff */
[----:B------:R-:W-:-:S02]  /*0580*/  LEA R26, R8, R26, 0x3 ;  /* 0x0000001a081a7211 */ /* 0x000fc400078e18ff */
[----:B------:R-:W-:Y:S02]  /*0590*/  ISETP.NE.AND P0, PT, R7, RZ, PT ;  /* 0x000000ff0700720c */ /* 0x000fe40003f05270 */
[C---:B------:R-:W-:Y:S02]  /*05a0*/  LEA R28, R8.reuse, R28, 0x3 ;  /* 0x0000001c081c7211 */ /* 0x040fe400078e18ff */
[C---:B------:R-:W-:Y:S02]  /*05b0*/  LEA R11, R8.reuse, R11, 0x3 ;  /* 0x0000000b080b7211 */ /* 0x040fe400078e18ff */
[C---:B------:R-:W-:Y:S02]  /*05c0*/  LEA R25, R8.reuse, R25, 0x3 ;  /* 0x0000001908197211 */ /* 0x040fe400078e18ff */
[C---:B------:R-:W-:Y:S02]  /*05d0*/  LEA R27, R8.reuse, R27, 0x3 ;  /* 0x0000001b081b7211 */ /* 0x040fe400078e18ff */
[----:B------:R-:W-:-:S02]  /*05e0*/  LEA R29, R8, R29, 0x3 ;  /* 0x0000001d081d7211 */ /* 0x000fc400078e18ff */
[----:B------:R-:W-:Y:S02]  /*05f0*/  LEA R10, R8, R10, 0x3 ;  /* 0x0000000a080a7211 */ /* 0x000fe400078e18ff */
[----:B------:R-:W-:Y:S02]  /*0600*/  IADD3 R24, PT, PT, R24, 0x8, RZ ;  /* 0x0000000818187810 */ /* 0x000fe40007ffe0ff */
[----:B------:R-:W-:Y:S01]  /*0610*/  LEA R9, R8, R9, 0x3 ;  /* 0x0000000908097211 */ /* 0x000fe200078e18ff */
[----:B--2---:R-:W-:-:S05]  /*0620*/  IMAD R19, R16, R14, R23 ;  /* 0x0000000e10137224 */ /* 0x004fca00078e0217 */
[----:B------:R0:W-:Y:S01]  /*0630*/  STG.E desc[UR6][R12.64], R19 ;  /* 0x000000130c007986 */ /* 0x0001e2000c101906 */
[----:B------:R-:W-:Y:S05]  /*0640*/  @P0 BRA `(.L_x_7) ;  /* 0xfffffff800f00947 */ /* 0x000fea000383ffff */
[----:B------:R-:W-:-:S07]  /*0650*/  MOV R7, R0 ;  /* 0x0000000000077202 */ /* 0x000fce0000000f00 */
.L_x_6:
[----:B------:R-:W-:-:S13]  /*0660*/  ISETP.NE.AND P0, PT, R3, RZ, PT ;  /* 0x000000ff0300720c */ /* 0x000fda0003f05270 */
[----:B------:R-:W-:Y:S05]  /*0670*/  @!P0 BRA `(.L_x_8) ;  /* 0x0000000400108947 */ /* 0x000fea0003800000 */
[----:B------:R-:W-:Y:S02]  /*0680*/  IADD3 R9, PT, PT, R3, -0x1, RZ ;  /* 0xffffffff03097810 */ /* 0x000fe40007ffe0ff */
[----:B------:R-:W-:Y:S02]  /*0690*/  ISETP.NE.AND P1, PT, R4, RZ, PT ;  /* 0x000000ff0400720c */ /* 0x000fe40003f25270 */
[----:B------:R-:W-:-:S13]  /*06a0*/  ISETP.GE.U32.AND P0, PT, R9, 0x3, PT ;  /* 0x000000030900780c */ /* 0x000fda0003f06070 */
[----:B------:R-:W-:Y:S05]  /*06b0*/  @!P0 BRA `(.L_x_9) ;  /* 0x0000000000888947 */ /* 0x000fea0003800000 */
[----:B------:R-:W1:Y:S01]  /*06c0*/  LDC.64 R10, c[0x0][0x380] ;  /* 0x0000e000ff0a7b82 */ /* 0x000e620000000a00 */
[-C--:B------:R-:W-:Y:S02]  /*06d0*/  IMAD R9, R2, R8.reuse, R7 ;  /* 0x0000000802097224 */ /* 0x080fe400078e0207 */
[----:B------:R-:W-:Y:S02]  /*06e0*/  IMAD R21, R7, R8, R5 ;  /* 0x0000000807157224 */ /* 0x000fe400078e0205 */
[----:B-1----:R-:W-:-:S04]  /*06f0*/  IMAD.WIDE.U32 R16, R9, 0x4, R10 ;  /* 0x0000000409107825 */ /* 0x002fc800078e000a */
[----:B------:R-:W-:Y:S02]  /*0700*/  IMAD.WIDE.U32 R14, R21, 0x4, R10 ;  /* 0x00000004150e7825 */ /* 0x000fe400078e000a */
[----:B------:R-:W0:Y:S04]  /*0710*/  LDG.E R16, desc[UR6][R16.64] ;  /* 0x0000000610107981 */ /* 0x000e28000c1e1900 */
[----:B------:R-:W0:Y:S01]  /*0720*/  LDG.E R14, desc[UR6][R14.64] ;  /* 0x000000060e0e7981 */ /* 0x000e22000c1e1900 */
[----:B------:R-:W-:Y:S02]  /*0730*/  IADD3 R25, PT, PT, R9, 0x1, RZ ;  /* 0x0000000109197810 */ /* 0x000fe40007ffe0ff */
[----:B------:R-:W-:-:S03]  /*0740*/  IADD3 R27, PT, PT, R21, R8, RZ ;  /* 0x00000008151b7210 */ /* 0x000fc60007ffe0ff */
[----:B------:R-:W-:-:S04]  /*0750*/  IMAD.WIDE.U32 R20, R25, 0x4, R10 ;  /* 0x0000000419147825 */ /* 0x000fc800078e000a */
[----:B0----5:R-:W-:Y:S02]  /*0760*/  IMAD R23, R16, R14, R19 ;  /* 0x0000000e10177224 */ /* 0x021fe400078e0213 */
[----:B------:R-:W-:-:S03]  /*0770*/  IMAD.WIDE.U32 R18, R27, 0x4, R10 ;  /* 0x000000041b127825 */ /* 0x000fc600078e000a */
[----:B------:R0:W-:Y:S04]  /*0780*/  STG.E desc[UR6][R12.64], R23 ;  /* 0x000000170c007986 */ /* 0x0001e8000c101906 */
[----:B------:R-:W2:Y:S04]  /*0790*/  LDG.E R20, desc[UR6][R20.64] ;  /* 0x0000000614147981 */ /* 0x000ea8000c1e1900 */
[----:B------:R-:W2:Y:S01]  /*07a0*/  LDG.E R18, desc[UR6][R18.64] ;  /* 0x0000000612127981 */ /* 0x000ea2000c1e1900 */
[----:B------:R-:W-:Y:S02]  /*07b0*/  IADD3 R29, PT, PT, R9, 0x2, RZ ;  /* 0x00000002091d7810 */ /* 0x000fe40007ffe0ff */
[----:B------:R-:W-:-:S03]  /*07c0*/  IADD3 R27, PT, PT, R27, R8, RZ ;  /* 0x000000081b1b7210 */ /* 0x000fc60007ffe0ff */
[----:B------:R-:W-:-:S04]  /*07d0*/  IMAD.WIDE.U32 R16, R29, 0x4, R10 ;  /* 0x000000041d107825 */ /* 0x000fc800078e000a */
[----:B------:R-:W-:-:S04]  /*07e0*/  IMAD.WIDE.U32 R14, R27, 0x4, R10 ;  /* 0x000000041b0e7825 */ /* 0x000fc800078e000a */
[----:B--2---:R-:W-:-:S05]  /*07f0*/  IMAD R25, R20, R18, R23 ;  /* 0x0000001214197224 */ /* 0x004fca00078e0217 */
[----:B------:R1:W-:Y:S04]  /*0800*/  STG.E desc[UR6][R12.64], R25 ;  /* 0x000000190c007986 */ /* 0x0003e8000c101906 */
[----:B------:R-:W2:Y:S04]  /*0810*/  LDG.E R16, desc[UR6][R16.64] ;  /* 0x0000000610107981 */ /* 0x000ea8000c1e1900 */
[----:B------:R-:W2:Y:S01]  /*0820*/  LDG.E R14, desc[UR6][R14.64] ;  /* 0x000000060e0e7981 */ /* 0x000ea2000c1e1900 */
[----:B0-----:R-:W-:Y:S02]  /*0830*/  IADD3 R23, PT, PT, R9, 0x3, RZ ;  /* 0x0000000309177810 */ /* 0x001fe40007ffe0ff */
[----:B------:R-:W-:-:S03]  /*0840*/  IADD3 R27, PT, PT, R27, R8, RZ ;  /* 0x000000081b1b7210 */ /* 0x000fc60007ffe0ff */
[----:B------:R-:W-:-:S04]  /*0850*/  IMAD.WIDE.U32 R20, R23, 0x4, R10 ;  /* 0x0000000417147825 */ /* 0x000fc800078e000a */
[----:B------:R-:W-:-:S04]  /*0860*/  IMAD.WIDE.U32 R10, R27, 0x4, R10 ;  /* 0x000000041b0a7825 */ /* 0x000fc800078e000a */
[----:B--2---:R-:W-:-:S05]  /*0870*/  IMAD R9, R16, R14, R25 ;  /* 0x0000000e10097224 */ /* 0x004fca00078e0219 */
[----:B------:R1:W-:Y:S04]  /*0880*/  STG.E desc[UR6][R12.64], R9 ;  /* 0x000000090c007986 */ /* 0x0003e8000c101906 */
[----:B------:R-:W2:Y:S04]  /*0890*/  LDG.E R20, desc[UR6][R20.64] ;  /* 0x0000000614147981 */ /* 0x000ea8000c1e1900 */
[----:B------:R-:W2:Y:S01]  /*08a0*/  LDG.E R10, desc[UR6][R10.64] ;  /* 0x000000060a0a7981 */ /* 0x000ea2000c1e1900 */
[----:B------:R-:W-:Y:S01]  /*08b0*/  IADD3 R7, PT, PT, R7, 0x4, RZ ;  /* 0x0000000407077810 */ /* 0x000fe20007ffe0ff */
[----:B--2---:R-:W-:-:S05]  /*08c0*/  IMAD R19, R20, R10, R9 ;  /* 0x0000000a14137224 */ /* 0x004fca00078e0209 */
[----:B------:R1:W-:Y:S02]  /*08d0*/  STG.E desc[UR6][R12.64], R19 ;  /* 0x000000130c007986 */ /* 0x0003e4000c101906 */
.L_x_9:
[----:B------:R-:W-:Y:S05]  /*08e0*/  @!P1 BRA `(.L_x_8) ;  /* 0x0000000000749947 */ /* 0x000fea0003800000 */
[----:B------:R-:W-:-:S13]  /*08f0*/  ISETP.NE.AND P0, PT, R4, 0x1, PT ;  /* 0x000000010400780c */ /* 0x000fda0003f05270 */
[----:B------:R-:W2:Y:S01]  /*0900*/  @P0 LDC.64 R10, c[0x0][0x380] ;  /* 0x0000e000ff0a0b82 */ /* 0x000ea20000000a00 */
[-C--:B-1----:R-:W-:Y:S02]  /*0910*/  @P0 IMAD R9, R2, R8.reuse, R7 ;  /* 0x0000000802090224 */ /* 0x082fe400078e0207 */
[----:B------:R-:W-:Y:S02]  /*0920*/  @P0 IMAD R21, R7, R8, R5 ;  /* 0x0000000807150224 */ /* 0x000fe400078e0205 */
[----:B--2---:R-:W-:-:S04]  /*0930*/  @P0 IMAD.WIDE.U32 R16, R9, 0x4, R10 ;  /* 0x0000000409100825 */ /* 0x004fc800078e000a */
[----:B------:R-:W-:Y:S02]  /*0940*/  @P0 IMAD.WIDE.U32 R14, R21, 0x4, R10 ;  /* 0x00000004150e0825 */ /* 0x000fe400078e000a */
[----:B------:R-:W2:Y:S04]  /*0950*/  @P0 LDG.E R16, desc[UR6][R16.64] ;  /* 0x0000000610100981 */ /* 0x000ea8000c1e1900 */
[----:B------:R-:W2:Y:S01]  /*0960*/  @P0 LDG.E R14, desc[UR6][R14.64] ;  /* 0x000000060e0e0981 */ /* 0x000ea2000c1e1900 */
[----:B0-----:R-:W-:Y:S02]  /*0970*/  @P0 IADD3 R23, PT, PT, R9, 0x1, RZ ;  /* 0x0000000109170810 */ /* 0x001fe40007ffe0ff */
[----:B------:R-:W-:-:S03]  /*0980*/  @P0 IADD3 R25, PT, PT, R21, R8, RZ ;  /* 0x0000000815190210 */ /* 0x000fc60007ffe0ff */
[----:B------:R-:W-:-:S04]  /*0990*/  @P0 IMAD.WIDE.U32 R20, R23, 0x4, R10 ;  /* 0x0000000417140825 */ /* 0x000fc800078e000a */
[----:B------:R-:W-:Y:S01]  /*09a0*/  @P0 IMAD.WIDE.U32 R22, R25, 0x4, R10 ;  /* 0x0000000419160825 */ /* 0x000fe200078e000a */
[----:B------:R-:W-:-:S13]  /*09b0*/  LOP3.LUT P1, RZ, R8, 0x1, RZ, 0xc0, !PT ;  /* 0x0000000108ff7812 */ /* 0x000fda000782c0ff */
[----:B------:R-:W0:Y:S01]  /*09c0*/  @P1 LDC.64 R10, c[0x0][0x380] ;  /* 0x0000e000ff0a1b82 */ /* 0x000e220000000a00 */
[----:B--2--5:R-:W-:-:S05]  /*09d0*/  @P0 IMAD R9, R16, R14, R19 ;  /* 0x0000000e10090224 */ /* 0x024fca00078e0213 */
[----:B------:R2:W-:Y:S04]  /*09e0*/  @P0 STG.E desc[UR6][R12.64], R9 ;  /* 0x000000090c000986 */ /* 0x0005e8000c101906 */
[----:B------:R-:W3:Y:S04]  /*09f0*/  @P0 LDG.E R20, desc[UR6][R20.64] ;  /* 0x0000000614140981 */ /* 0x000ee8000c1e1900 */
[----:B------:R-:W3:Y:S01]  /*0a00*/  @P0 LDG.E R22, desc[UR6][R22.64] ;  /* 0x0000000616160981 */ /* 0x000ee2000c1e1900 */
[----:B------:R-:W-:-:S05]  /*0a10*/  @P0 IADD3 R7, PT, PT, R7, 0x2, RZ ;  /* 0x0000000207070810 */ /* 0x000fca0007ffe0ff */
[-C--:B------:R-:W-:Y:S02]  /*0a20*/  @P1 IMAD R15, R2, R8.reuse, R7 ;  /* 0x00000008020f1224 */ /* 0x080fe400078e0207 */
[----:B------:R-:W-:Y:S02]  /*0a30*/  @P1 IMAD R7, R7, R8, R5 ;  /* 0x0000000807071224 */ /* 0x000fe400078e0205 */
[----:B0-----:R-:W-:-:S04]  /*0a40*/  @P1 IMAD.WIDE.U32 R14, R15, 0x4, R10 ;  /* 0x000000040f0e1825 */ /* 0x001fc800078e000a */
[----:B------:R-:W-:-:S04]  /*0a50*/  @P1 IMAD.WIDE.U32 R10, R7, 0x4, R10 ;  /* 0x00000004070a1825 */ /* 0x000fc800078e000a */
[----:B---3--:R-:W-:-:S05]  /*0a60*/  @P0 IMAD R19, R20, R22, R9 ;  /* 0x0000001614130224 */ /* 0x008fca00078e0209 */
[----:B------:R2:W-:Y:S04]  /*0a70*/  @P0 STG.E desc[UR6][R12.64], R19 ;  /* 0x000000130c000986 */ /* 0x0005e8000c101906 */
[----:B------:R-:W3:Y:S04]  /*0a80*/  @P1 LDG.E R14, desc[UR6][R14.64] ;  /* 0x000000060e0e1981 */ /* 0x000ee8000c1e1900 */
[----:B------:R-:W3:Y:S02]  /*0a90*/  @P1 LDG.E R10, desc[UR6][R10.64] ;  /* 0x000000060a0a1981 */ /* 0x000ee4000c1e1900 */
[----:B---3--:R-:W-:-:S05]  /*0aa0*/  @P1 IMAD R7, R14, R10, R19 ;  /* 0x0000000a0e071224 */ /* 0x008fca00078e0213 */
[----:B------:R2:W-:Y:S02]  /*0ab0*/  @P1 STG.E desc[UR6][R12.64], R7 ;  /* 0x000000070c001986 */ /* 0x0005e4000c101906 */
.L_x_8:
[----:B------:R-:W-:-:S04]  /*0ac0*/  IADD3 R5, PT, PT, R5, 0x1, RZ ;  /* 0x0000000105057810 */ /* 0x000fc80007ffe0ff */
[----:B------:R-:W-:-:S13]  /*0ad0*/  ISETP.NE.AND P0, PT, R5, R8, PT ;  /* 0x000000080500720c */ /* 0x000fda0003f05270 */
[----:B------:R-:W-:Y:S05]  /*0ae0*/  @P0 BRA `(.L_x_10) ;  /* 0xfffffff4007c0947 */ /* 0x000fea000383ffff */
[----:B------:R-:W-:Y:S05]  /*0af0*/  EXIT ;  /* 0x000000000000794d */ /* 0x000fea0003800000 */
.L_x_11:
        /* <DEDUP_REMOVED lines=16> */
.L_x_16:


//--------------------- .text._Z7makeMaxPj        --------------------------
	.section	.text._Z7makeMaxPj,"ax",@progbits
	.align	128
        .global         _Z7makeMaxPj
        .type           _Z7makeMaxPj,@function
        .size           _Z7makeMaxPj,(.L_x_17 - _Z7makeMaxPj)
        .other          _Z7makeMaxPj,@"STO_CUDA_ENTRY STV_DEFAULT"
_Z7makeMaxPj:
.text._Z7makeMaxPj:
[----:B------:R-:W-:Y:S08]  /*0000*/  LDC R1, c[0x0][0x37c] ;  /* 0x0000df00ff017b82 */ /* 0x000ff00000000800 */
[----:B------:R-:W0:Y:S01]  /*0010*/  LDC.64 R2, c[0x0][0x380] ;  /* 0x0000e000ff027b82 */ /* 0x000e220000000a00 */
[----:B------:R-:W0:Y:S01]  /*0020*/  LDCU.64 UR4, c[0x0][0x358] ;  /* 0x00006b00ff0477ac */ /* 0x000e220008000a00 */
[----:B------:R-:W-:-:S05]  /*0030*/  MOV R5, 0x7fffffff ;  /* 0x7fffffff00057802 */ /* 0x000fca0000000f00 */
[----:B0-----:R-:W-:Y:S01]  /*0040*/  STG.E desc[UR4][R2.64], R5 ;  /* 0x0000000502007986 */ /* 0x001fe2000c101904 */
[----:B------:R-:W-:Y:S05]  /*0050*/  EXIT ;  /* 0x000000000000794d */ /* 0x000fea0003800000 */
.L_x_12:
        /* <DEDUP_REMOVED lines=10> */
.L_x_17:


//--------------------- .text._Z20generateRandomMatrixPjfi --------------------------
	.section	.text._Z20generateRandomMatrixPjfi,"ax",@progbits
	.align	128
        .global         _Z20generateRandomMatrixPjfi
        .type           _Z20generateRandomMatrixPjfi,@function
        .size           _Z20generateRandomMatrixPjfi,(.L_x_18 - _Z20generateRandomMatrixPjfi)
        .other          _Z20generateRandomMatrixPjfi,@"STO_CUDA_ENTRY STV_DEFAULT"
_Z20generateRandomMatrixPjfi:
.text._Z20generateRandomMatrixPjfi:
[----:B------:R-:W-:Y:S01]  /*0000*/  LDC R1, c[0x0][0x37c] ;  /* 0x0000df00ff017b82 */ /* 0x000fe20000000800 */
[----:B------:R-:W0:Y:S01]  /*0010*/  LDCU.64 UR4, c[0x0][0x358] ;  /* 0x00006b00ff0477ac */ /* 0x000e220008000a00 */
[----:B------:R-:W-:Y:S01]  /*0020*/  NOP ;  /* 0x0000000000007918 */ /* 0x000fe20000000000 */
[----:B------:R-:W-:-:S06]  /*0030*/  CS2R R2, SR_CLOCKLO ;  /* 0x0000000000027805 */ /* 0x000fcc0000015000 */
[----:B------:R-:W-:Y:S01]  /*0040*/  LOP3.LUT R0, R2, 0xaad26b49, RZ, 0x3c, !PT ;  /* 0xaad26b4902007812 */ /* 0x000fe200078e3cff */
[----:B------:R-:W1:Y:S01]  /*0050*/  S2R R6, SR_TID.X ;  /* 0x0000000000067919 */ /* 0x000e620000002100 */
[----:B------:R-:W-:Y:S01]  /*0060*/  LOP3.LUT R3, R3, 0xf7dcefdd, RZ, 0x3c, !PT ;  /* 0xf7dcefdd03037812 */ /* 0x000fe200078e3cff */
[----:B------:R-:W1:Y:S02]  /*0070*/  LDCU UR6, c[0x0][0x364] ;  /* 0x00006c80ff0677ac */ /* 0x000e640008000800 */
[----:B------:R-:W-:Y:S01]  /*0080*/  IMAD R0, R0, 0x4182bed5, RZ ;  /* 0x4182bed500007824 */ /* 0x000fe200078e02ff */
[----:B------:R-:W1:Y:S03]  /*0090*/  S2R R9, SR_TID.Y ;  /* 0x0000000000097919 */ /* 0x000e660000002200 */
[C---:B------:R-:W-:Y:S02]  /*00a0*/  VIADD R2, R0.reuse, 0x75bcd15 ;  /* 0x075bcd1500027836 */ /* 0x040fe40000000000 */
[----:B------:R-:W-:-:S02]  /*00b0*/  VIADD R4, R0, 0x583f19 ;  /* 0x00583f1900047836 */ /* 0x000fc40000000000 */
[----:B------:R-:W-:Y:S01]  /*00c0*/  IMAD R0, R3, -0x658354e5, R0 ;  /* 0x9a7cab1b03007824 */ /* 0x000fe200078e0200 */
[----:B------:R-:W-:Y:S02]  /*00d0*/  SHF.R.U32.HI R5, RZ, 0x2, R2 ;  /* 0x00000002ff057819 */ /* 0x000fe40000011602 */
[----:B------:R-:W-:Y:S02]  /*00e0*/  SHF.L.U32 R7, R4, 0x4, RZ ;  /* 0x0000000404077819 */ /* 0x000fe400000006ff */
[----:B------:R-:W-:-:S05]  /*00f0*/  LOP3.LUT R5, R5, R2, RZ, 0x3c, !PT ;  /* 0x0000000205057212 */ /* 0x000fca00078e3cff */
[----:B------:R-:W-:-:S05]  /*0100*/  IMAD.SHL.U32 R2, R5, 0x2, RZ ;  /* 0x0000000205027824 */ /* 0x000fca00078e00ff */
[----:B------:R-:W-:-:S04]  /*0110*/  LOP3.LUT R2, R4, R7, R2, 0x96, !PT ;  /* 0x0000000704027212 */ /* 0x000fc800078e9602 */
[----:B------:R-:W-:Y:S02]  /*0120*/  LOP3.LUT R5, R2, R5, RZ, 0x3c, !PT ;  /* 0x0000000502057212 */ /* 0x000fe400078e3cff */
[----:B------:R-:W2:Y:S02]  /*0130*/  LDC.64 R2, c[0x0][0x380] ;  /* 0x0000e000ff027b82 */ /* 0x000ea40000000a00 */
[----:B------:R-:W-:Y:S01]  /*0140*/  IADD3 R0, PT, PT, R0, 0x6a788e, R5 ;  /* 0x006a788e00007810 */ /* 0x000fe20007ffe005 */
[----:B-1----:R-:W-:-:S04]  /*0150*/  IMAD R5, R6, UR6, R9 ;  /* 0x0000000606057c24 */ /* 0x002fc8000f8e0209 */
[----:B------:R-:W-:-:S05]  /*0160*/  IMAD.HI.U32 R4, R0, 0x51eb851f, RZ ;  /* 0x51eb851f00047827 */ /* 0x000fca00078e00ff */
[----:B------:R-:W-:-:S05]  /*0170*/  SHF.R.U32.HI R7, RZ, 0x5, R4 ;  /* 0x00000005ff077819 */ /* 0x000fca0000011604 */
[----:B------:R-:W-:Y:S02]  /*0180*/  IMAD R0, R7, -0x64, R0 ;  /* 0xffffff9c07007824 */ /* 0x000fe400078e0200 */
[----:B--2---:R-:W-:-:S03]  /*0190*/  IMAD.WIDE.U32 R2, R5, 0x4, R2 ;  /* 0x0000000405027825 */ /* 0x004fc600078e0002 */
[----:B------:R-:W-:-:S05]  /*01a0*/  IADD3 R5, PT, PT, R5, R0, RZ ;  /* 0x0000000005057210 */ /* 0x000fca0007ffe0ff */
[----:B0-----:R-:W-:Y:S01]  /*01b0*/  STG.E desc[UR4][R2.64], R5 ;  /* 0x0000000502007986 */ /* 0x001fe2000c101904 */
[----:B------:R-:W-:Y:S05]  /*01c0*/  EXIT ;  /* 0x000000000000794d */ /* 0x000fea0003800000 */
.L_x_13:
        /* <DEDUP_REMOVED lines=11> */
.L_x_18:


//--------------------- .text._Z10getminimumPjS_  --------------------------
	.section	.text._Z10getminimumPjS_,"ax",@progbits
	.align	128
        .global         _Z10getminimumPjS_
        .type           _Z10getminimumPjS_,@function
        .size           _Z10getminimumPjS_,(.L_x_19 - _Z10getminimumPjS_)
        .other          _Z10getminimumPjS_,@"STO_CUDA_ENTRY STV_DEFAULT"
_Z10getminimumPjS_:
.text._Z10getminimumPjS_:
[----:B------:R-:W-:Y:S01]  /*0000*/  LDC R1, c[0x0][0x37c] ;  /* 0x0000df00ff017b82 */ /* 0x000fe20000000800 */
[----:B------:R-:W0:Y:S07]  /*0010*/  S2R R5, SR_TID.X ;  /* 0x0000000000057919 */ /* 0x000e2e0000002100 */
[----:B------:R-:W1:Y:S01]  /*0020*/  LDC.64 R2, c[0x0][0x380] ;  /* 0x0000e000ff027b82 */ /* 0x000e620000000a00 */
[----:B------:R-:W0:Y:S01]  /*0030*/  LDCU UR4, c[0x0][0x364] ;  /* 0x00006c80ff0477ac */ /* 0x000e220008000800 */
[----:B------:R-:W0:Y:S01]  /*0040*/  S2R R0, SR_TID.Y ;  /* 0x0000000000007919 */ /* 0x000e220000002200 */
[----:B------:R-:W2:Y:S01]  /*0050*/  LDCU.64 UR6, c[0x0][0x358] ;  /* 0x00006b00ff0677ac */ /* 0x000ea20008000a00 */
[----:B0-----:R-:W-:-:S04]  /*0060*/  IMAD R5, R5, UR4, R0 ;  /* 0x0000000405057c24 */ /* 0x001fc8000f8e0200 */
[----:B-1----:R-:W-:-:S06]  /*0070*/  IMAD.WIDE.U32 R2, R5, 0x4, R2 ;  /* 0x0000000405027825 */ /* 0x002fcc00078e0002 */
[----:B--2---:R-:W2:Y:S01]  /*0080*/  LDG.E R2, desc[UR6][R2.64] ;  /* 0x0000000602027981 */ /* 0x004ea2000c1e1900 */
[----:B------:R-:W0:Y:S01]  /*0090*/  LDC.64 R4, c[0x0][0x388] ;  /* 0x0000e200ff047b82 */ /* 0x000e220000000a00 */
[----:B------:R-:W-:Y:S01]  /*00a0*/  VOTEU.ANY UR4, UPT, PT ;  /* 0x0000000000047886 */ /* 0x000fe200038e0100 */
[----:B------:R-:W1:Y:S01]  /*00b0*/  S2R R0, SR_LANEID ;  /* 0x0000000000007919 */ /* 0x000e620000000000 */
[----:B------:R-:W-:-:S06]  /*00c0*/  UFLO.U32 UR4, UR4 ;  /* 0x00000004000472bd */ /* 0x000fcc00080e0000 */
[----:B-1----:R-:W-:Y:S02]  /*00d0*/  ISETP.EQ.U32.AND P0, PT, R0, UR4, PT ;  /* 0x0000000400007c0c */ /* 0x002fe4000bf02070 */
[----:B--2---:R-:W-:-:S13]  /*00e0*/  CREDUX.MIN UR5, R2 ;  /* 0x00000000020572cc */ /* 0x004fda0000008000 */
[----:B------:R-:W-:-:S05]  /*00f0*/  MOV R7, UR5 ;  /* 0x0000000500077c02 */ /* 0x000fca0008000f00 */
[----:B0-----:R-:W-:Y:S01]  /*0100*/  @P0 REDG.E.MIN.STRONG.GPU desc[UR6][R4.64], R7 ;  /* 0x000000070400098e */ /* 0x001fe2000c92e106 */
[----:B------:R-:W-:Y:S05]  /*0110*/  EXIT ;  /* 0x000000000000794d */ /* 0x000fea0003800000 */
.L_x_14:
        /* <DEDUP_REMOVED lines=14> */
.L_x_19:


//--------------------- .nv.global.init           --------------------------
	.section	.nv.global.init,"aw",@progbits
	.align	4
.nv.global.init:
	.type		mrg32k3aM1SubSeq,@object
	.size		mrg32k3aM1SubSeq,(mrg32k3aM2SubSeq - mrg32k3aM1SubSeq)
mrg32k3aM1SubSeq:
        /*0000*/ 	.byte	0x0b, 0xcc, 0xee, 0x04, 0x73, 0x29, 0x8b, 0x6f, 0xf6, 0x53, 0x03, 0xf6, 0x23, 0xf6, 0xea, 0xda
        /* <DEDUP_REMOVED lines=125> */
	.type		mrg32k3aM2SubSeq,@object
	.size		mrg32k3aM2SubSeq,(mrg32k3aM1 - mrg32k3aM2SubSeq)
mrg32k3aM2SubSeq:
        /* <DEDUP_REMOVED lines=126> */
	.type		mrg32k3aM1,@object
	.size		mrg32k3aM1,(mrg32k3aM1Seq - mrg32k3aM1)
mrg32k3aM1:
        /* <DEDUP_REMOVED lines=144> */
	.type		mrg32k3aM1Seq,@object
	.size		mrg32k3aM1Seq,(mrg32k3aM2 - mrg32k3aM1Seq)
mrg32k3aM1Seq:
        /* <DEDUP_REMOVED lines=144> */
	.type		mrg32k3aM2,@object
	.size		mrg32k3aM2,(mrg32k3aM2Seq - mrg32k3aM2)
mrg32k3aM2:
        /* <DEDUP_REMOVED lines=144> */
	.type		mrg32k3aM2Seq,@object
	.size		mrg32k3aM2Seq,(precalc_xorwow_matrix - mrg32k3aM2Seq)
mrg32k3aM2Seq:
        /* <DEDUP_REMOVED lines=144> */
	.type		precalc_xorwow_matrix,@object
	.size		precalc_xorwow_matrix,(precalc_xorwow_offset_matrix - precalc_xorwow_matrix)
precalc_xorwow_matrix:
        /* <DEDUP_REMOVED lines=6400> */
	.type		precalc_xorwow_offset_matrix,@object
	.size		precalc_xorwow_offset_matrix,(.L_1 - precalc_xorwow_offset_matrix)
precalc_xorwow_offset_matrix:
        /* <DEDUP_REMOVED lines=6400> */
.L_1:


//--------------------- .nv.shared.reserved.0     --------------------------
	.section	.nv.shared.reserved.0,"aw",@nobits
	.weak		__nv_reservedSMEM_offset_0_alias
	.size		__nv_reservedSMEM_offset_0_alias, 0, 64
	.other		__nv_reservedSMEM_offset_0_alias,@"STO_CUDA_RESERVED_SHARED STV_DEFAULT"
__nv_reservedSMEM_offset_0_alias:
	.zero		0
	.zero		64


//--------------------- .nv.constant0._Z16initializeResultPjj --------------------------
	.section	.nv.constant0._Z16initializeResultPjj,"a",@progbits
	.sectionflags	@""
	.align	4
.nv.constant0._Z16initializeResultPjj:
	.zero		908


//--------------------- .nv.constant0._Z6squarePjS_j --------------------------
	.section	.nv.constant0._Z6squarePjS_j,"a",@progbits
	.sectionflags	@""
	.align	4
.nv.constant0._Z6squarePjS_j:
	.zero		916


//--------------------- .nv.constant0._Z7makeMaxPj --------------------------
	.section	.nv.constant0._Z7makeMaxPj,"a",@progbits
	.sectionflags	@""
	.align	4
.nv.constant0._Z7makeMaxPj:
	.zero		904


//--------------------- .nv.constant0._Z20generateRandomMatrixPjfi --------------------------
	.section	.nv.constant0._Z20generateRandomMatrixPjfi,"a",@progbits
	.sectionflags	@""
	.align	4
.nv.constant0._Z20generateRandomMatrixPjfi:
	.zero		912


//--------------------- .nv.constant0._Z10getminimumPjS_ --------------------------
	.section	.nv.constant0._Z10getminimumPjS_,"a",@progbits
	.sectionflags	@""
	.align	4
.nv.constant0._Z10getminimumPjS_:
	.zero		912


//--------------------- SYMBOLS --------------------------

	.type		.nv.reservedSmem.offset0,@object
	.size		.nv.reservedSmem.offset0,0x4
